//
// Generated by NVIDIA NVVM Compiler
//
// Compiler Build ID: CL-36424714
// Cuda compilation tools, release 13.0, V13.0.88
// Based on NVVM 20.0.0
//

.version 9.0
.target sm_100
.address_size 64

	// .globl	_Z10uniqueNum1Pii

.visible .entry _Z10uniqueNum1Pii(
	.param .u64 .ptr .align 1 _Z10uniqueNum1Pii_param_0,
	.param .u32 _Z10uniqueNum1Pii_param_1
)
{
	.reg .pred 	%p<2>;
	.reg .b32 	%r<7>;
	.reg .b64 	%rd<5>;

	ld.param.u64 	%rd1, [_Z10uniqueNum1Pii_param_0];
	ld.param.u32 	%r2, [_Z10uniqueNum1Pii_param_1];
	mov.u32 	%r3, %ctaid.x;
	mov.u32 	%r4, %ntid.x;
	mov.u32 	%r5, %tid.x;
	mad.lo.s32 	%r1, %r3, %r4, %r5;
	setp.ge.s32 	%p1, %r1, %r2;
	@%p1 bra 	$L__BB0_2;
	cvta.to.global.u64 	%rd2, %rd1;
	mul.wide.s32 	%rd3, %r1, 4;
	add.s64 	%rd4, %rd2, %rd3;
	mov.b32 	%r6, 23;
	st.global.u32 	[%rd4], %r6;
$L__BB0_2:
	ret;

}
	// .globl	_Z10uniqueNum2Pii
.visible .entry _Z10uniqueNum2Pii(
	.param .u64 .ptr .align 1 _Z10uniqueNum2Pii_param_0,
	.param .u32 _Z10uniqueNum2Pii_param_1
)
{
	.reg .pred 	%p<2>;
	.reg .b32 	%r<7>;
	.reg .b64 	%rd<5>;

	ld.param.u64 	%rd1, [_Z10uniqueNum2Pii_param_0];
	ld.param.u32 	%r2, [_Z10uniqueNum2Pii_param_1];
	mov.u32 	%r3, %ctaid.x;
	mov.u32 	%r4, %ntid.x;
	mov.u32 	%r5, %tid.x;
	mad.lo.s32 	%r1, %r3, %r4, %r5;
	setp.ge.s32 	%p1, %r1, %r2;
	@%p1 bra 	$L__BB1_2;
	cvta.to.global.u64 	%rd2, %rd1;
	mul.wide.s32 	%rd3, %r1, 4;
	add.s64 	%rd4, %rd2, %rd3;
	mov.b32 	%r6, 17;
	st.global.u32 	[%rd4], %r6;
$L__BB1_2:
	ret;

}
	// .globl	_Z10uniqueNum3Pii
.visible .entry _Z10uniqueNum3Pii(
	.param .u64 .ptr .align 1 _Z10uniqueNum3Pii_param_0,
	.param .u32 _Z10uniqueNum3Pii_param_1
)
{
	.reg .pred 	%p<2>;
	.reg .b32 	%r<7>;
	.reg .b64 	%rd<5>;

	ld.param.u64 	%rd1, [_Z10uniqueNum3Pii_param_0];
	ld.param.u32 	%r2, [_Z10uniqueNum3Pii_param_1];
	mov.u32 	%r3, %ctaid.x;
	mov.u32 	%r4, %ntid.x;
	mov.u32 	%r5, %tid.x;
	mad.lo.s32 	%r1, %r3, %r4, %r5;
	setp.ge.s32 	%p1, %r1, %r2;
	@%p1 bra 	$L__BB2_2;
	cvta.to.global.u64 	%rd2, %rd1;
	mul.wide.s32 	%rd3, %r1, 4;
	add.s64 	%rd4, %rd2, %rd3;
	mov.b32 	%r6, 29;
	st.global.u32 	[%rd4], %r6;
$L__BB2_2:
	ret;

}
	// .globl	_Z10uniqueNum4Pii
.visible .entry _Z10uniqueNum4Pii(
	.param .u64 .ptr .align 1 _Z10uniqueNum4Pii_param_0,
	.param .u32 _Z10uniqueNum4Pii_param_1
)
{
	.reg .pred 	%p<2>;
	.reg .b32 	%r<7>;
	.reg .b64 	%rd<5>;

	ld.param.u64 	%rd1, [_Z10uniqueNum4Pii_param_0];
	ld.param.u32 	%r2, [_Z10uniqueNum4Pii_param_1];
	mov.u32 	%r3, %ctaid.x;
	mov.u32 	%r4, %ntid.x;
	mov.u32 	%r5, %tid.x;
	mad.lo.s32 	%r1, %r3, %r4, %r5;
	setp.ge.s32 	%p1, %r1, %r2;
	@%p1 bra 	$L__BB3_2;
	cvta.to.global.u64 	%rd2, %rd1;
	mul.wide.s32 	%rd3, %r1, 4;
	add.s64 	%rd4, %rd2, %rd3;
	mov.b32 	%r6, 31;
	st.global.u32 	[%rd4], %r6;
$L__BB3_2:
	ret;

}
	// .globl	_Z10uniqueNum5Pii
.visible .entry _Z10uniqueNum5Pii(
	.param .u64 .ptr .align 1 _Z10uniqueNum5Pii_param_0,
	.param .u32 _Z10uniqueNum5Pii_param_1
)
{
	.reg .pred 	%p<2>;
	.reg .b32 	%r<7>;
	.reg .b64 	%rd<5>;

	ld.param.u64 	%rd1, [_Z10uniqueNum5Pii_param_0];
	ld.param.u32 	%r2, [_Z10uniqueNum5Pii_param_1];
	mov.u32 	%r3, %ctaid.x;
	mov.u32 	%r4, %ntid.x;
	mov.u32 	%r5, %tid.x;
	mad.lo.s32 	%r1, %r3, %r4, %r5;
	setp.ge.s32 	%p1, %r1, %r2;
	@%p1 bra 	$L__BB4_2;
	cvta.to.global.u64 	%rd2, %rd1;
	mul.wide.s32 	%rd3, %r1, 4;
	add.s64 	%rd4, %rd2, %rd3;
	mov.b32 	%r6, 37;
	st.global.u32 	[%rd4], %r6;
$L__BB4_2:
	ret;

}
	// .globl	_Z10uniqueNum6Pii
.visible .entry _Z10uniqueNum6Pii(
	.param .u64 .ptr .align 1 _Z10uniqueNum6Pii_param_0,
	.param .u32 _Z10uniqueNum6Pii_param_1
)
{
	.reg .pred 	%p<2>;
	.reg .b32 	%r<7>;
	.reg .b64 	%rd<5>;

	ld.param.u64 	%rd1, [_Z10uniqueNum6Pii_param_0];
	ld.param.u32 	%r2, [_Z10uniqueNum6Pii_param_1];
	mov.u32 	%r3, %ctaid.x;
	mov.u32 	%r4, %ntid.x;
	mov.u32 	%r5, %tid.x;
	mad.lo.s32 	%r1, %r3, %r4, %r5;
	setp.ge.s32 	%p1, %r1, %r2;
	@%p1 bra 	$L__BB5_2;
	cvta.to.global.u64 	%rd2, %rd1;
	mul.wide.s32 	%rd3, %r1, 4;
	add.s64 	%rd4, %rd2, %rd3;
	mov.b32 	%r6, 41;
	st.global.u32 	[%rd4], %r6;
$L__BB5_2:
	ret;

}
	// .globl	_Z10uniqueNum7Pii
.visible .entry _Z10uniqueNum7Pii(
	.param .u64 .ptr .align 1 _Z10uniqueNum7Pii_param_0,
	.param .u32 _Z10uniqueNum7Pii_param_1
)
{
	.reg .pred 	%p<2>;
	.reg .b32 	%r<7>;
	.reg .b64 	%rd<5>;

	ld.param.u64 	%rd1, [_Z10uniqueNum7Pii_param_0];
	ld.param.u32 	%r2, [_Z10uniqueNum7Pii_param_1];
	mov.u32 	%r3, %ctaid.x;
	mov.u32 	%r4, %ntid.x;
	mov.u32 	%r5, %tid.x;
	mad.lo.s32 	%r1, %r3, %r4, %r5;
	setp.ge.s32 	%p1, %r1, %r2;
	@%p1 bra 	$L__BB6_2;
	cvta.to.global.u64 	%rd2, %rd1;
	mul.wide.s32 	%rd3, %r1, 4;
	add.s64 	%rd4, %rd2, %rd3;
	mov.b32 	%r6, 43;
	st.global.u32 	[%rd4], %r6;
$L__BB6_2:
	ret;

}
	// .globl	_Z10uniqueNum8Pii
.visible .entry _Z10uniqueNum8Pii(
	.param .u64 .ptr .align 1 _Z10uniqueNum8Pii_param_0,
	.param .u32 _Z10uniqueNum8Pii_param_1
)
{
	.reg .pred 	%p<2>;
	.reg .b32 	%r<7>;
	.reg .b64 	%rd<5>;

	ld.param.u64 	%rd1, [_Z10uniqueNum8Pii_param_0];
	ld.param.u32 	%r2, [_Z10uniqueNum8Pii_param_1];
	mov.u32 	%r3, %ctaid.x;
	mov.u32 	%r4, %ntid.x;
	mov.u32 	%r5, %tid.x;
	mad.lo.s32 	%r1, %r3, %r4, %r5;
	setp.ge.s32 	%p1, %r1, %r2;
	@%p1 bra 	$L__BB7_2;
	cvta.to.global.u64 	%rd2, %rd1;
	mul.wide.s32 	%rd3, %r1, 4;
	add.s64 	%rd4, %rd2, %rd3;
	mov.b32 	%r6, 47;
	st.global.u32 	[%rd4], %r6;
$L__BB7_2:
	ret;

}
	// .globl	_Z10uniqueNum9Pii
.visible .entry _Z10uniqueNum9Pii(
	.param .u64 .ptr .align 1 _Z10uniqueNum9Pii_param_0,
	.param .u32 _Z10uniqueNum9Pii_param_1
)
{
	.reg .pred 	%p<2>;
	.reg .b32 	%r<7>;
	.reg .b64 	%rd<5>;

	ld.param.u64 	%rd1, [_Z10uniqueNum9Pii_param_0];
	ld.param.u32 	%r2, [_Z10uniqueNum9Pii_param_1];
	mov.u32 	%r3, %ctaid.x;
	mov.u32 	%r4, %ntid.x;
	mov.u32 	%r5, %tid.x;
	mad.lo.s32 	%r1, %r3, %r4, %r5;
	setp.ge.s32 	%p1, %r1, %r2;
	@%p1 bra 	$L__BB8_2;
	cvta.to.global.u64 	%rd2, %rd1;
	mul.wide.s32 	%rd3, %r1, 4;
	add.s64 	%rd4, %rd2, %rd3;
	mov.b32 	%r6, 53;
	st.global.u32 	[%rd4], %r6;
$L__BB8_2:
	ret;

}
	// .globl	_Z11uniqueNum10Pii
.visible .entry _Z11uniqueNum10Pii(
	.param .u64 .ptr .align 1 _Z11uniqueNum10Pii_param_0,
	.param .u32 _Z11uniqueNum10Pii_param_1
)
{
	.reg .pred 	%p<2>;
	.reg .b32 	%r<7>;
	.reg .b64 	%rd<5>;

	ld.param.u64 	%rd1, [_Z11uniqueNum10Pii_param_0];
	ld.param.u32 	%r2, [_Z11uniqueNum10Pii_param_1];
	mov.u32 	%r3, %ctaid.x;
	mov.u32 	%r4, %ntid.x;
	mov.u32 	%r5, %tid.x;
	mad.lo.s32 	%r1, %r3, %r4, %r5;
	setp.ge.s32 	%p1, %r1, %r2;
	@%p1 bra 	$L__BB9_2;
	cvta.to.global.u64 	%rd2, %rd1;
	mul.wide.s32 	%rd3, %r1, 4;
	add.s64 	%rd4, %rd2, %rd3;
	mov.b32 	%r6, 59;
	st.global.u32 	[%rd4], %r6;
$L__BB9_2:
	ret;

}
	// .globl	_Z11uniqueNum11Pii
.visible .entry _Z11uniqueNum11Pii(
	.param .u64 .ptr .align 1 _Z11uniqueNum11Pii_param_0,
	.param .u32 _Z11uniqueNum11Pii_param_1
)
{
	.reg .pred 	%p<2>;
	.reg .b32 	%r<7>;
	.reg .b64 	%rd<5>;

	ld.param.u64 	%rd1, [_Z11uniqueNum11Pii_param_0];
	ld.param.u32 	%r2, [_Z11uniqueNum11Pii_param_1];
	mov.u32 	%r3, %ctaid.x;
	mov.u32 	%r4, %ntid.x;
	mov.u32 	%r5, %tid.x;
	mad.lo.s32 	%r1, %r3, %r4, %r5;
	setp.ge.s32 	%p1, %r1, %r2;
	@%p1 bra 	$L__BB10_2;
	cvta.to.global.u64 	%rd2, %rd1;
	mul.wide.s32 	%rd3, %r1, 4;
	add.s64 	%rd4, %rd2, %rd3;
	mov.b32 	%r6, 61;
	st.global.u32 	[%rd4], %r6;
$L__BB10_2:
	ret;

}
	// .globl	_Z11uniqueNum12Pii
.visible .entry _Z11uniqueNum12Pii(
	.param .u64 .ptr .align 1 _Z11uniqueNum12Pii_param_0,
	.param .u32 _Z11uniqueNum12Pii_param_1
)
{
	.reg .pred 	%p<2>;
	.reg .b32 	%r<7>;
	.reg .b64 	%rd<5>;

	ld.param.u64 	%rd1, [_Z11uniqueNum12Pii_param_0];
	ld.param.u32 	%r2, [_Z11uniqueNum12Pii_param_1];
	mov.u32 	%r3, %ctaid.x;
	mov.u32 	%r4, %ntid.x;
	mov.u32 	%r5, %tid.x;
	mad.lo.s32 	%r1, %r3, %r4, %r5;
	setp.ge.s32 	%p1, %r1, %r2;
	@%p1 bra 	$L__BB11_2;
	cvta.to.global.u64 	%rd2, %rd1;
	mul.wide.s32 	%rd3, %r1, 4;
	add.s64 	%rd4, %rd2, %rd3;
	mov.b32 	%r6, 67;
	st.global.u32 	[%rd4], %r6;
$L__BB11_2:
	ret;

}
	// .globl	_Z11uniqueNum13Pii
.visible .entry _Z11uniqueNum13Pii(
	.param .u64 .ptr .align 1 _Z11uniqueNum13Pii_param_0,
	.param .u32 _Z11uniqueNum13Pii_param_1
)
{
	.reg .pred 	%p<2>;
	.reg .b32 	%r<7>;
	.reg .b64 	%rd<5>;

	ld.param.u64 	%rd1, [_Z11uniqueNum13Pii_param_0];
	ld.param.u32 	%r2, [_Z11uniqueNum13Pii_param_1];
	mov.u32 	%r3, %ctaid.x;
	mov.u32 	%r4, %ntid.x;
	mov.u32 	%r5, %tid.x;
	mad.lo.s32 	%r1, %r3, %r4, %r5;
	setp.ge.s32 	%p1, %r1, %r2;
	@%p1 bra 	$L__BB12_2;
	cvta.to.global.u64 	%rd2, %rd1;
	mul.wide.s32 	%rd3, %r1, 4;
	add.s64 	%rd4, %rd2, %rd3;
	mov.b32 	%r6, 71;
	st.global.u32 	[%rd4], %r6;
$L__BB12_2:
	ret;

}
	// .globl	_Z11uniqueNum14Pii
.visible .entry _Z11uniqueNum14Pii(
	.param .u64 .ptr .align 1 _Z11uniqueNum14Pii_param_0,
	.param .u32 _Z11uniqueNum14Pii_param_1
)
{
	.reg .pred 	%p<2>;
	.reg .b32 	%r<7>;
	.reg .b64 	%rd<5>;

	ld.param.u64 	%rd1, [_Z11uniqueNum14Pii_param_0];
	ld.param.u32 	%r2, [_Z11uniqueNum14Pii_param_1];
	mov.u32 	%r3, %ctaid.x;
	mov.u32 	%r4, %ntid.x;
	mov.u32 	%r5, %tid.x;
	mad.lo.s32 	%r1, %r3, %r4, %r5;
	setp.ge.s32 	%p1, %r1, %r2;
	@%p1 bra 	$L__BB13_2;
	cvta.to.global.u64 	%rd2, %rd1;
	mul.wide.s32 	%rd3, %r1, 4;
	add.s64 	%rd4, %rd2, %rd3;
	mov.b32 	%r6, 73;
	st.global.u32 	[%rd4], %r6;
$L__BB13_2:
	ret;

}
	// .globl	_Z11uniqueNum15Pii
.visible .entry _Z11uniqueNum15Pii(
	.param .u64 .ptr .align 1 _Z11uniqueNum15Pii_param_0,
	.param .u32 _Z11uniqueNum15Pii_param_1
)
{
	.reg .pred 	%p<2>;
	.reg .b32 	%r<7>;
	.reg .b64 	%rd<5>;

	ld.param.u64 	%rd1, [_Z11uniqueNum15Pii_param_0];
	ld.param.u32 	%r2, [_Z11uniqueNum15Pii_param_1];
	mov.u32 	%r3, %ctaid.x;
	mov.u32 	%r4, %ntid.x;
	mov.u32 	%r5, %tid.x;
	mad.lo.s32 	%r1, %r3, %r4, %r5;
	setp.ge.s32 	%p1, %r1, %r2;
	@%p1 bra 	$L__BB14_2;
	cvta.to.global.u64 	%rd2, %rd1;
	mul.wide.s32 	%rd3, %r1, 4;
	add.s64 	%rd4, %rd2, %rd3;
	mov.b32 	%r6, 79;
	st.global.u32 	[%rd4], %r6;
$L__BB14_2:
	ret;

}
	// .globl	_Z11uniqueNum16Pii
.visible .entry _Z11uniqueNum16Pii(
	.param .u64 .ptr .align 1 _Z11uniqueNum16Pii_param_0,
	.param .u32 _Z11uniqueNum16Pii_param_1
)
{
	.reg .pred 	%p<2>;
	.reg .b32 	%r<7>;
	.reg .b64 	%rd<5>;

	ld.param.u64 	%rd1, [_Z11uniqueNum16Pii_param_0];
	ld.param.u32 	%r2, [_Z11uniqueNum16Pii_param_1];
	mov.u32 	%r3, %ctaid.x;
	mov.u32 	%r4, %ntid.x;
	mov.u32 	%r5, %tid.x;
	mad.lo.s32 	%r1, %r3, %r4, %r5;
	setp.ge.s32 	%p1, %r1, %r2;
	@%p1 bra 	$L__BB15_2;
	cvta.to.global.u64 	%rd2, %rd1;
	mul.wide.s32 	%rd3, %r1, 4;
	add.s64 	%rd4, %rd2, %rd3;
	mov.b32 	%r6, 83;
	st.global.u32 	[%rd4], %r6;
$L__BB15_2:
	ret;

}
	// .globl	_Z11uniqueNum17Pii
.visible .entry _Z11uniqueNum17Pii(
	.param .u64 .ptr .align 1 _Z11uniqueNum17Pii_param_0,
	.param .u32 _Z11uniqueNum17Pii_param_1
)
{
	.reg .pred 	%p<2>;
	.reg .b32 	%r<7>;
	.reg .b64 	%rd<5>;

	ld.param.u64 	%rd1, [_Z11uniqueNum17Pii_param_0];
	ld.param.u32 	%r2, [_Z11uniqueNum17Pii_param_1];
	mov.u32 	%r3, %ctaid.x;
	mov.u32 	%r4, %ntid.x;
	mov.u32 	%r5, %tid.x;
	mad.lo.s32 	%r1, %r3, %r4, %r5;
	setp.ge.s32 	%p1, %r1, %r2;
	@%p1 bra 	$L__BB16_2;
	cvta.to.global.u64 	%rd2, %rd1;
	mul.wide.s32 	%rd3, %r1, 4;
	add.s64 	%rd4, %rd2, %rd3;
	mov.b32 	%r6, 89;
	st.global.u32 	[%rd4], %r6;
$L__BB16_2:
	ret;

}
	// .globl	_Z11uniqueNum18Pii
.visible .entry _Z11uniqueNum18Pii(
	.param .u64 .ptr .align 1 _Z11uniqueNum18Pii_param_0,
	.param .u32 _Z11uniqueNum18Pii_param_1
)
{
	.reg .pred 	%p<2>;
	.reg .b32 	%r<7>;
	.reg .b64 	%rd<5>;

	ld.param.u64 	%rd1, [_Z11uniqueNum18Pii_param_0];
	ld.param.u32 	%r2, [_Z11uniqueNum18Pii_param_1];
	mov.u32 	%r3, %ctaid.x;
	mov.u32 	%r4, %ntid.x;
	mov.u32 	%r5, %tid.x;
	mad.lo.s32 	%r1, %r3, %r4, %r5;
	setp.ge.s32 	%p1, %r1, %r2;
	@%p1 bra 	$L__BB17_2;
	cvta.to.global.u64 	%rd2, %rd1;
	mul.wide.s32 	%rd3, %r1, 4;
	add.s64 	%rd4, %rd2, %rd3;
	mov.b32 	%r6, 97;
	st.global.u32 	[%rd4], %r6;
$L__BB17_2:
	ret;

}
	// .globl	_Z11uniqueNum19Pii
.visible .entry _Z11uniqueNum19Pii(
	.param .u64 .ptr .align 1 _Z11uniqueNum19Pii_param_0,
	.param .u32 _Z11uniqueNum19Pii_param_1
)
{
	.reg .pred 	%p<2>;
	.reg .b32 	%r<7>;
	.reg .b64 	%rd<5>;

	ld.param.u64 	%rd1, [_Z11uniqueNum19Pii_param_0];
	ld.param.u32 	%r2, [_Z11uniqueNum19Pii_param_1];
	mov.u32 	%r3, %ctaid.x;
	mov.u32 	%r4, %ntid.x;
	mov.u32 	%r5, %tid.x;
	mad.lo.s32 	%r1, %r3, %r4, %r5;
	setp.ge.s32 	%p1, %r1, %r2;
	@%p1 bra 	$L__BB18_2;
	cvta.to.global.u64 	%rd2, %rd1;
	mul.wide.s32 	%rd3, %r1, 4;
	add.s64 	%rd4, %rd2, %rd3;
	mov.b32 	%r6, 101;
	st.global.u32 	[%rd4], %r6;
$L__BB18_2:
	ret;

}
	// .globl	_Z11uniqueNum20Pii
.visible .entry _Z11uniqueNum20Pii(
	.param .u64 .ptr .align 1 _Z11uniqueNum20Pii_param_0,
	.param .u32 _Z11uniqueNum20Pii_param_1
)
{
	.reg .pred 	%p<2>;
	.reg .b32 	%r<7>;
	.reg .b64 	%rd<5>;

	ld.param.u64 	%rd1, [_Z11uniqueNum20Pii_param_0];
	ld.param.u32 	%r2, [_Z11uniqueNum20Pii_param_1];
	mov.u32 	%r3, %ctaid.x;
	mov.u32 	%r4, %ntid.x;
	mov.u32 	%r5, %tid.x;
	mad.lo.s32 	%r1, %r3, %r4, %r5;
	setp.ge.s32 	%p1, %r1, %r2;
	@%p1 bra 	$L__BB19_2;
	cvta.to.global.u64 	%rd2, %rd1;
	mul.wide.s32 	%rd3, %r1, 4;
	add.s64 	%rd4, %rd2, %rd3;
	mov.b32 	%r6, 103;
	st.global.u32 	[%rd4], %r6;
$L__BB19_2:
	ret;

}
	// .globl	_Z11uniqueNum21Pii
.visible .entry _Z11uniqueNum21Pii(
	.param .u64 .ptr .align 1 _Z11uniqueNum21Pii_param_0,
	.param .u32 _Z11uniqueNum21Pii_param_1
)
{
	.reg .pred 	%p<2>;
	.reg .b32 	%r<7>;
	.reg .b64 	%rd<5>;

	ld.param.u64 	%rd1, [_Z11uniqueNum21Pii_param_0];
	ld.param.u32 	%r2, [_Z11uniqueNum21Pii_param_1];
	mov.u32 	%r3, %ctaid.x;
	mov.u32 	%r4, %ntid.x;
	mov.u32 	%r5, %tid.x;
	mad.lo.s32 	%r1, %r3, %r4, %r5;
	setp.ge.s32 	%p1, %r1, %r2;
	@%p1 bra 	$L__BB20_2;
	cvta.to.global.u64 	%rd2, %rd1;
	mul.wide.s32 	%rd3, %r1, 4;
	add.s64 	%rd4, %rd2, %rd3;
	mov.b32 	%r6, 107;
	st.global.u32 	[%rd4], %r6;
$L__BB20_2:
	ret;

}
	// .globl	_Z11uniqueNum22Pii
.visible .entry _Z11uniqueNum22Pii(
	.param .u64 .ptr .align 1 _Z11uniqueNum22Pii_param_0,
	.param .u32 _Z11uniqueNum22Pii_param_1
)
{
	.reg .pred 	%p<2>;
	.reg .b32 	%r<7>;
	.reg .b64 	%rd<5>;

	ld.param.u64 	%rd1, [_Z11uniqueNum22Pii_param_0];
	ld.param.u32 	%r2, [_Z11uniqueNum22Pii_param_1];
	mov.u32 	%r3, %ctaid.x;
	mov.u32 	%r4, %ntid.x;
	mov.u32 	%r5, %tid.x;
	mad.lo.s32 	%r1, %r3, %r4, %r5;
	setp.ge.s32 	%p1, %r1, %r2;
	@%p1 bra 	$L__BB21_2;
	cvta.to.global.u64 	%rd2, %rd1;
	mul.wide.s32 	%rd3, %r1, 4;
	add.s64 	%rd4, %rd2, %rd3;
	mov.b32 	%r6, 109;
	st.global.u32 	[%rd4], %r6;
$L__BB21_2:
	ret;

}
	// .globl	_Z11uniqueNum23Pii
.visible .entry _Z11uniqueNum23Pii(
	.param .u64 .ptr .align 1 _Z11uniqueNum23Pii_param_0,
	.param .u32 _Z11uniqueNum23Pii_param_1
)
{
	.reg .pred 	%p<2>;
	.reg .b32 	%r<7>;
	.reg .b64 	%rd<5>;

	ld.param.u64 	%rd1, [_Z11uniqueNum23Pii_param_0];
	ld.param.u32 	%r2, [_Z11uniqueNum23Pii_param_1];
	mov.u32 	%r3, %ctaid.x;
	mov.u32 	%r4, %ntid.x;
	mov.u32 	%r5, %tid.x;
	mad.lo.s32 	%r1, %r3, %r4, %r5;
	setp.ge.s32 	%p1, %r1, %r2;
	@%p1 bra 	$L__BB22_2;
	cvta.to.global.u64 	%rd2, %rd1;
	mul.wide.s32 	%rd3, %r1, 4;
	add.s64 	%rd4, %rd2, %rd3;
	mov.b32 	%r6, 113;
	st.global.u32 	[%rd4], %r6;
$L__BB22_2:
	ret;

}
	// .globl	_Z11uniqueNum24Pii
.visible .entry _Z11uniqueNum24Pii(
	.param .u64 .ptr .align 1 _Z11uniqueNum24Pii_param_0,
	.param .u32 _Z11uniqueNum24Pii_param_1
)
{
	.reg .pred 	%p<2>;
	.reg .b32 	%r<7>;
	.reg .b64 	%rd<5>;

	ld.param.u64 	%rd1, [_Z11uniqueNum24Pii_param_0];
	ld.param.u32 	%r2, [_Z11uniqueNum24Pii_param_1];
	mov.u32 	%r3, %ctaid.x;
	mov.u32 	%r4, %ntid.x;
	mov.u32 	%r5, %tid.x;
	mad.lo.s32 	%r1, %r3, %r4, %r5;
	setp.ge.s32 	%p1, %r1, %r2;
	@%p1 bra 	$L__BB23_2;
	cvta.to.global.u64 	%rd2, %rd1;
	mul.wide.s32 	%rd3, %r1, 4;
	add.s64 	%rd4, %rd2, %rd3;
	mov.b32 	%r6, 127;
	st.global.u32 	[%rd4], %r6;
$L__BB23_2:
	ret;

}
	// .globl	_Z11uniqueNum25Pii
.visible .entry _Z11uniqueNum25Pii(
	.param .u64 .ptr .align 1 _Z11uniqueNum25Pii_param_0,
	.param .u32 _Z11uniqueNum25Pii_param_1
)
{
	.reg .pred 	%p<2>;
	.reg .b32 	%r<7>;
	.reg .b64 	%rd<5>;

	ld.param.u64 	%rd1, [_Z11uniqueNum25Pii_param_0];
	ld.param.u32 	%r2, [_Z11uniqueNum25Pii_param_1];
	mov.u32 	%r3, %ctaid.x;
	mov.u32 	%r4, %ntid.x;
	mov.u32 	%r5, %tid.x;
	mad.lo.s32 	%r1, %r3, %r4, %r5;
	setp.ge.s32 	%p1, %r1, %r2;
	@%p1 bra 	$L__BB24_2;
	cvta.to.global.u64 	%rd2, %rd1;
	mul.wide.s32 	%rd3, %r1, 4;
	add.s64 	%rd4, %rd2, %rd3;
	mov.b32 	%r6, 131;
	st.global.u32 	[%rd4], %r6;
$L__BB24_2:
	ret;

}
	// .globl	_Z11uniqueNum26Pii
.visible .entry _Z11uniqueNum26Pii(
	.param .u64 .ptr .align 1 _Z11uniqueNum26Pii_param_0,
	.param .u32 _Z11uniqueNum26Pii_param_1
)
{
	.reg .pred 	%p<2>;
	.reg .b32 	%r<7>;
	.reg .b64 	%rd<5>;

	ld.param.u64 	%rd1, [_Z11uniqueNum26Pii_param_0];
	ld.param.u32 	%r2, [_Z11uniqueNum26Pii_param_1];
	mov.u32 	%r3, %ctaid.x;
	mov.u32 	%r4, %ntid.x;
	mov.u32 	%r5, %tid.x;
	mad.lo.s32 	%r1, %r3, %r4, %r5;
	setp.ge.s32 	%p1, %r1, %r2;
	@%p1 bra 	$L__BB25_2;
	cvta.to.global.u64 	%rd2, %rd1;
	mul.wide.s32 	%rd3, %r1, 4;
	add.s64 	%rd4, %rd2, %rd3;
	mov.b32 	%r6, 137;
	st.global.u32 	[%rd4], %r6;
$L__BB25_2:
	ret;

}
	// .globl	_Z11uniqueNum27Pii
.visible .entry _Z11uniqueNum27Pii(
	.param .u64 .ptr .align 1 _Z11uniqueNum27Pii_param_0,
	.param .u32 _Z11uniqueNum27Pii_param_1
)
{
	.reg .pred 	%p<2>;
	.reg .b32 	%r<7>;
	.reg .b64 	%rd<5>;

	ld.param.u64 	%rd1, [_Z11uniqueNum27Pii_param_0];
	ld.param.u32 	%r2, [_Z11uniqueNum27Pii_param_1];
	mov.u32 	%r3, %ctaid.x;
	mov.u32 	%r4, %ntid.x;
	mov.u32 	%r5, %tid.x;
	mad.lo.s32 	%r1, %r3, %r4, %r5;
	setp.ge.s32 	%p1, %r1, %r2;
	@%p1 bra 	$L__BB26_2;
	cvta.to.global.u64 	%rd2, %rd1;
	mul.wide.s32 	%rd3, %r1, 4;
	add.s64 	%rd4, %rd2, %rd3;
	mov.b32 	%r6, 139;
	st.global.u32 	[%rd4], %r6;
$L__BB26_2:
	ret;

}
	// .globl	_Z11uniqueNum28Pii
.visible .entry _Z11uniqueNum28Pii(
	.param .u64 .ptr .align 1 _Z11uniqueNum28Pii_param_0,
	.param .u32 _Z11uniqueNum28Pii_param_1
)
{
	.reg .pred 	%p<2>;
	.reg .b32 	%r<7>;
	.reg .b64 	%rd<5>;

	ld.param.u64 	%rd1, [_Z11uniqueNum28Pii_param_0];
	ld.param.u32 	%r2, [_Z11uniqueNum28Pii_param_1];
	mov.u32 	%r3, %ctaid.x;
	mov.u32 	%r4, %ntid.x;
	mov.u32 	%r5, %tid.x;
	mad.lo.s32 	%r1, %r3, %r4, %r5;
	setp.ge.s32 	%p1, %r1, %r2;
	@%p1 bra 	$L__BB27_2;
	cvta.to.global.u64 	%rd2, %rd1;
	mul.wide.s32 	%rd3, %r1, 4;
	add.s64 	%rd4, %rd2, %rd3;
	mov.b32 	%r6, 149;
	st.global.u32 	[%rd4], %r6;
$L__BB27_2:
	ret;

}
	// .globl	_Z11uniqueNum29Pii
.visible .entry _Z11uniqueNum29Pii(
	.param .u64 .ptr .align 1 _Z11uniqueNum29Pii_param_0,
	.param .u32 _Z11uniqueNum29Pii_param_1
)
{
	.reg .pred 	%p<2>;
	.reg .b32 	%r<7>;
	.reg .b64 	%rd<5>;

	ld.param.u64 	%rd1, [_Z11uniqueNum29Pii_param_0];
	ld.param.u32 	%r2, [_Z11uniqueNum29Pii_param_1];
	mov.u32 	%r3, %ctaid.x;
	mov.u32 	%r4, %ntid.x;
	mov.u32 	%r5, %tid.x;
	mad.lo.s32 	%r1, %r3, %r4, %r5;
	setp.ge.s32 	%p1, %r1, %r2;
	@%p1 bra 	$L__BB28_2;
	cvta.to.global.u64 	%rd2, %rd1;
	mul.wide.s32 	%rd3, %r1, 4;
	add.s64 	%rd4, %rd2, %rd3;
	mov.b32 	%r6, 151;
	st.global.u32 	[%rd4], %r6;
$L__BB28_2:
	ret;

}
	// .globl	_Z11uniqueNum30Pii
.visible .entry _Z11uniqueNum30Pii(
	.param .u64 .ptr .align 1 _Z11uniqueNum30Pii_param_0,
	.param .u32 _Z11uniqueNum30Pii_param_1
)
{
	.reg .pred 	%p<2>;
	.reg .b32 	%r<7>;
	.reg .b64 	%rd<5>;

	ld.param.u64 	%rd1, [_Z11uniqueNum30Pii_param_0];
	ld.param.u32 	%r2, [_Z11uniqueNum30Pii_param_1];
	mov.u32 	%r3, %ctaid.x;
	mov.u32 	%r4, %ntid.x;
	mov.u32 	%r5, %tid.x;
	mad.lo.s32 	%r1, %r3, %r4, %r5;
	setp.ge.s32 	%p1, %r1, %r2;
	@%p1 bra 	$L__BB29_2;
	cvta.to.global.u64 	%rd2, %rd1;
	mul.wide.s32 	%rd3, %r1, 4;
	add.s64 	%rd4, %rd2, %rd3;
	mov.b32 	%r6, 157;
	st.global.u32 	[%rd4], %r6;
$L__BB29_2:
	ret;

}
	// .globl	_Z11uniqueNum31Pii
.visible .entry _Z11uniqueNum31Pii(
	.param .u64 .ptr .align 1 _Z11uniqueNum31Pii_param_0,
	.param .u32 _Z11uniqueNum31Pii_param_1
)
{
	.reg .pred 	%p<2>;
	.reg .b32 	%r<7>;
	.reg .b64 	%rd<5>;

	ld.param.u64 	%rd1, [_Z11uniqueNum31Pii_param_0];
	ld.param.u32 	%r2, [_Z11uniqueNum31Pii_param_1];
	mov.u32 	%r3, %ctaid.x;
	mov.u32 	%r4, %ntid.x;
	mov.u32 	%r5, %tid.x;
	mad.lo.s32 	%r1, %r3, %r4, %r5;
	setp.ge.s32 	%p1, %r1, %r2;
	@%p1 bra 	$L__BB30_2;
	cvta.to.global.u64 	%rd2, %rd1;
	mul.wide.s32 	%rd3, %r1, 4;
	add.s64 	%rd4, %rd2, %rd3;
	mov.b32 	%r6, 163;
	st.global.u32 	[%rd4], %r6;
$L__BB30_2:
	ret;

}
	// .globl	_Z11uniqueNum32Pii
.visible .entry _Z11uniqueNum32Pii(
	.param .u64 .ptr .align 1 _Z11uniqueNum32Pii_param_0,
	.param .u32 _Z11uniqueNum32Pii_param_1
)
{
	.reg .pred 	%p<2>;
	.reg .b32 	%r<7>;
	.reg .b64 	%rd<5>;

	ld.param.u64 	%rd1, [_Z11uniqueNum32Pii_param_0];
	ld.param.u32 	%r2, [_Z11uniqueNum32Pii_param_1];
	mov.u32 	%r3, %ctaid.x;
	mov.u32 	%r4, %ntid.x;
	mov.u32 	%r5, %tid.x;
	mad.lo.s32 	%r1, %r3, %r4, %r5;
	setp.ge.s32 	%p1, %r1, %r2;
	@%p1 bra 	$L__BB31_2;
	cvta.to.global.u64 	%rd2, %rd1;
	mul.wide.s32 	%rd3, %r1, 4;
	add.s64 	%rd4, %rd2, %rd3;
	mov.b32 	%r6, 167;
	st.global.u32 	[%rd4], %r6;
$L__BB31_2:
	ret;

}
	// .globl	_Z11uniqueNum33Pii
.visible .entry _Z11uniqueNum33Pii(
	.param .u64 .ptr .align 1 _Z11uniqueNum33Pii_param_0,
	.param .u32 _Z11uniqueNum33Pii_param_1
)
{
	.reg .pred 	%p<2>;
	.reg .b32 	%r<7>;
	.reg .b64 	%rd<5>;

	ld.param.u64 	%rd1, [_Z11uniqueNum33Pii_param_0];
	ld.param.u32 	%r2, [_Z11uniqueNum33Pii_param_1];
	mov.u32 	%r3, %ctaid.x;
	mov.u32 	%r4, %ntid.x;
	mov.u32 	%r5, %tid.x;
	mad.lo.s32 	%r1, %r3, %r4, %r5;
	setp.ge.s32 	%p1, %r1, %r2;
	@%p1 bra 	$L__BB32_2;
	cvta.to.global.u64 	%rd2, %rd1;
	mul.wide.s32 	%rd3, %r1, 4;
	add.s64 	%rd4, %rd2, %rd3;
	mov.b32 	%r6, 173;
	st.global.u32 	[%rd4], %r6;
$L__BB32_2:
	ret;

}
	// .globl	_Z11uniqueNum34Pii
.visible .entry _Z11uniqueNum34Pii(
	.param .u64 .ptr .align 1 _Z11uniqueNum34Pii_param_0,
	.param .u32 _Z11uniqueNum34Pii_param_1
)
{
	.reg .pred 	%p<2>;
	.reg .b32 	%r<7>;
	.reg .b64 	%rd<5>;

	ld.param.u64 	%rd1, [_Z11uniqueNum34Pii_param_0];
	ld.param.u32 	%r2, [_Z11uniqueNum34Pii_param_1];
	mov.u32 	%r3, %ctaid.x;
	mov.u32 	%r4, %ntid.x;
	mov.u32 	%r5, %tid.x;
	mad.lo.s32 	%r1, %r3, %r4, %r5;
	setp.ge.s32 	%p1, %r1, %r2;
	@%p1 bra 	$L__BB33_2;
	cvta.to.global.u64 	%rd2, %rd1;
	mul.wide.s32 	%rd3, %r1, 4;
	add.s64 	%rd4, %rd2, %rd3;
	mov.b32 	%r6, 179;
	st.global.u32 	[%rd4], %r6;
$L__BB33_2:
	ret;

}
	// .globl	_Z11uniqueNum35Pii
.visible .entry _Z11uniqueNum35Pii(
	.param .u64 .ptr .align 1 _Z11uniqueNum35Pii_param_0,
	.param .u32 _Z11uniqueNum35Pii_param_1
)
{
	.reg .pred 	%p<2>;
	.reg .b32 	%r<7>;
	.reg .b64 	%rd<5>;

	ld.param.u64 	%rd1, [_Z11uniqueNum35Pii_param_0];
	ld.param.u32 	%r2, [_Z11uniqueNum35Pii_param_1];
	mov.u32 	%r3, %ctaid.x;
	mov.u32 	%r4, %ntid.x;
	mov.u32 	%r5, %tid.x;
	mad.lo.s32 	%r1, %r3, %r4, %r5;
	setp.ge.s32 	%p1, %r1, %r2;
	@%p1 bra 	$L__BB34_2;
	cvta.to.global.u64 	%rd2, %rd1;
	mul.wide.s32 	%rd3, %r1, 4;
	add.s64 	%rd4, %rd2, %rd3;
	mov.b32 	%r6, 181;
	st.global.u32 	[%rd4], %r6;
$L__BB34_2:
	ret;

}
	// .globl	_Z11uniqueNum36Pii
.visible .entry _Z11uniqueNum36Pii(
	.param .u64 .ptr .align 1 _Z11uniqueNum36Pii_param_0,
	.param .u32 _Z11uniqueNum36Pii_param_1
)
{
	.reg .pred 	%p<2>;
	.reg .b32 	%r<7>;
	.reg .b64 	%rd<5>;

	ld.param.u64 	%rd1, [_Z11uniqueNum36Pii_param_0];
	ld.param.u32 	%r2, [_Z11uniqueNum36Pii_param_1];
	mov.u32 	%r3, %ctaid.x;
	mov.u32 	%r4, %ntid.x;
	mov.u32 	%r5, %tid.x;
	mad.lo.s32 	%r1, %r3, %r4, %r5;
	setp.ge.s32 	%p1, %r1, %r2;
	@%p1 bra 	$L__BB35_2;
	cvta.to.global.u64 	%rd2, %rd1;
	mul.wide.s32 	%rd3, %r1, 4;
	add.s64 	%rd4, %rd2, %rd3;
	mov.b32 	%r6, 191;
	st.global.u32 	[%rd4], %r6;
$L__BB35_2:
	ret;

}
	// .globl	_Z11uniqueNum37Pii
.visible .entry _Z11uniqueNum37Pii(
	.param .u64 .ptr .align 1 _Z11uniqueNum37Pii_param_0,
	.param .u32 _Z11uniqueNum37Pii_param_1
)
{
	.reg .pred 	%p<2>;
	.reg .b32 	%r<7>;
	.reg .b64 	%rd<5>;

	ld.param.u64 	%rd1, [_Z11uniqueNum37Pii_param_0];
	ld.param.u32 	%r2, [_Z11uniqueNum37Pii_param_1];
	mov.u32 	%r3, %ctaid.x;
	mov.u32 	%r4, %ntid.x;
	mov.u32 	%r5, %tid.x;
	mad.lo.s32 	%r1, %r3, %r4, %r5;
	setp.ge.s32 	%p1, %r1, %r2;
	@%p1 bra 	$L__BB36_2;
	cvta.to.global.u64 	%rd2, %rd1;
	mul.wide.s32 	%rd3, %r1, 4;
	add.s64 	%rd4, %rd2, %rd3;
	mov.b32 	%r6, 193;
	st.global.u32 	[%rd4], %r6;
$L__BB36_2:
	ret;

}
	// .globl	_Z11uniqueNum38Pii
.visible .entry _Z11uniqueNum38Pii(
	.param .u64 .ptr .align 1 _Z11uniqueNum38Pii_param_0,
	.param .u32 _Z11uniqueNum38Pii_param_1
)
{
	.reg .pred 	%p<2>;
	.reg .b32 	%r<7>;
	.reg .b64 	%rd<5>;

	ld.param.u64 	%rd1, [_Z11uniqueNum38Pii_param_0];
	ld.param.u32 	%r2, [_Z11uniqueNum38Pii_param_1];
	mov.u32 	%r3, %ctaid.x;
	mov.u32 	%r4, %ntid.x;
	mov.u32 	%r5, %tid.x;
	mad.lo.s32 	%r1, %r3, %r4, %r5;
	setp.ge.s32 	%p1, %r1, %r2;
	@%p1 bra 	$L__BB37_2;
	cvta.to.global.u64 	%rd2, %rd1;
	mul.wide.s32 	%rd3, %r1, 4;
	add.s64 	%rd4, %rd2, %rd3;
	mov.b32 	%r6, 197;
	st.global.u32 	[%rd4], %r6;
$L__BB37_2:
	ret;

}
	// .globl	_Z11uniqueNum39Pii
.visible .entry _Z11uniqueNum39Pii(
	.param .u64 .ptr .align 1 _Z11uniqueNum39Pii_param_0,
	.param .u32 _Z11uniqueNum39Pii_param_1
)
{
	.reg .pred 	%p<2>;
	.reg .b32 	%r<7>;
	.reg .b64 	%rd<5>;

	ld.param.u64 	%rd1, [_Z11uniqueNum39Pii_param_0];
	ld.param.u32 	%r2, [_Z11uniqueNum39Pii_param_1];
	mov.u32 	%r3, %ctaid.x;
	mov.u32 	%r4, %ntid.x;
	mov.u32 	%r5, %tid.x;
	mad.lo.s32 	%r1, %r3, %r4, %r5;
	setp.ge.s32 	%p1, %r1, %r2;
	@%p1 bra 	$L__BB38_2;
	cvta.to.global.u64 	%rd2, %rd1;
	mul.wide.s32 	%rd3, %r1, 4;
	add.s64 	%rd4, %rd2, %rd3;
	mov.b32 	%r6, 199;
	st.global.u32 	[%rd4], %r6;
$L__BB38_2:
	ret;

}
	// .globl	_Z11uniqueNum40Pii
.visible .entry _Z11uniqueNum40Pii(
	.param .u64 .ptr .align 1 _Z11uniqueNum40Pii_param_0,
	.param .u32 _Z11uniqueNum40Pii_param_1
)
{
	.reg .pred 	%p<2>;
	.reg .b32 	%r<7>;
	.reg .b64 	%rd<5>;

	ld.param.u64 	%rd1, [_Z11uniqueNum40Pii_param_0];
	ld.param.u32 	%r2, [_Z11uniqueNum40Pii_param_1];
	mov.u32 	%r3, %ctaid.x;
	mov.u32 	%r4, %ntid.x;
	mov.u32 	%r5, %tid.x;
	mad.lo.s32 	%r1, %r3, %r4, %r5;
	setp.ge.s32 	%p1, %r1, %r2;
	@%p1 bra 	$L__BB39_2;
	cvta.to.global.u64 	%rd2, %rd1;
	mul.wide.s32 	%rd3, %r1, 4;
	add.s64 	%rd4, %rd2, %rd3;
	mov.b32 	%r6, 211;
	st.global.u32 	[%rd4], %r6;
$L__BB39_2:
	ret;

}


// ===== COMPILED SASS (sm_100) =====

	.target	sm_100

	.elftype	@"ET_EXEC"


//--------------------- .note.nv.tkinfo           --------------------------
	.section	.note.nv.tkinfo,"",@"SHT_NOTE"
	.sectionflags	@"SHF_NOTE_NV_TKINFO"
	.tkinfo
        /*0018*/ 	.word	0x00000002
        /*0030*/ 	.string	""
        /*0030*/ 	.string	"ptxas"
        /*0030*/ 	.string	"Cuda compilation tools, release 13.0, V13.0.88"
        /*0030*/ 	.string	"Build cuda_13.0.r13.0/compiler.36424714_0"
        /*0030*/ 	.string	"-arch sm_100 -m 64 "



//--------------------- .note.nv.cuinfo           --------------------------
	.section	.note.nv.cuinfo,"",@"SHT_NOTE"
	.sectionflags	@"SHF_NOTE_NV_CUINFO"
        /*0018*/ 	.short	0x0002
        /*001a*/ 	.short	0x0064
        /*001c*/ 	.short	0x0082
	.zero		2


//--------------------- .nv.info                  --------------------------
	.section	.nv.info,"",@"SHT_CUDA_INFO"
	.align	4


	//----- nvinfo : EIATTR_REGCOUNT
	.align		4
        /*0000*/ 	.byte	0x04, 0x2f
        /*0002*/ 	.short	(.L_1 - .L_0)
	.align		4
.L_0:
        /*0004*/ 	.word	index@(_Z10uniqueNum1Pii)
        /*0008*/ 	.word	0x0000000a


	//----- nvinfo : EIATTR_FRAME_SIZE
	.align		4
.L_1:
        /*000c*/ 	.byte	0x04, 0x11
        /*000e*/ 	.short	(.L_3 - .L_2)
	.align		4
.L_2:
        /*0010*/ 	.word	index@(_Z10uniqueNum1Pii)
        /*0014*/ 	.word	0x00000000


	//----- nvinfo : EIATTR_REGCOUNT
	.align		4
.L_3:
        /*0018*/ 	.byte	0x04, 0x2f
        /*001a*/ 	.short	(.L_5 - .L_4)
	.align		4
.L_4:
        /*001c*/ 	.word	index@(_Z10uniqueNum2Pii)
        /*0020*/ 	.word	0x0000000a


	//----- nvinfo : EIATTR_FRAME_SIZE
	.align		4
.L_5:
        /*0024*/ 	.byte	0x04, 0x11
        /*0026*/ 	.short	(.L_7 - .L_6)
	.align		4
.L_6:
        /*0028*/ 	.word	index@(_Z10uniqueNum2Pii)
        /*002c*/ 	.word	0x00000000


	//----- nvinfo : EIATTR_REGCOUNT
	.align		4
.L_7:
        /*0030*/ 	.byte	0x04, 0x2f
        /*0032*/ 	.short	(.L_9 - .L_8)
	.align		4
.L_8:
        /*0034*/ 	.word	index@(_Z10uniqueNum3Pii)
        /*0038*/ 	.word	0x0000000a


	//----- nvinfo : EIATTR_FRAME_SIZE
	.align		4
.L_9:
        /*003c*/ 	.byte	0x04, 0x11
        /*003e*/ 	.short	(.L_11 - .L_10)
	.align		4
.L_10:
        /*0040*/ 	.word	index@(_Z10uniqueNum3Pii)
        /*0044*/ 	.word	0x00000000


	//----- nvinfo : EIATTR_REGCOUNT
	.align		4
.L_11:
        /*0048*/ 	.byte	0x04, 0x2f
        /*004a*/ 	.short	(.L_13 - .L_12)
	.align		4
.L_12:
        /*004c*/ 	.word	index@(_Z10uniqueNum4Pii)
        /*0050*/ 	.word	0x0000000a


	//----- nvinfo : EIATTR_FRAME_SIZE
	.align		4
.L_13:
        /*0054*/ 	.byte	0x04, 0x11
        /*0056*/ 	.short	(.L_15 - .L_14)
	.align		4
.L_14:
        /*0058*/ 	.word	index@(_Z10uniqueNum4Pii)
        /*005c*/ 	.word	0x00000000


	//----- nvinfo : EIATTR_REGCOUNT
	.align		4
.L_15:
        /*0060*/ 	.byte	0x04, 0x2f
        /*0062*/ 	.short	(.L_17 - .L_16)
	.align		4
.L_16:
        /*0064*/ 	.word	index@(_Z10uniqueNum5Pii)
        /*0068*/ 	.word	0x0000000a


	//----- nvinfo : EIATTR_FRAME_SIZE
	.align		4
.L_17:
        /*006c*/ 	.byte	0x04, 0x11
        /*006e*/ 	.short	(.L_19 - .L_18)
	.align		4
.L_18:
        /*0070*/ 	.word	index@(_Z10uniqueNum5Pii)
        /*0074*/ 	.word	0x00000000


	//----- nvinfo : EIATTR_REGCOUNT
	.align		4
.L_19:
        /*0078*/ 	.byte	0x04, 0x2f
        /*007a*/ 	.short	(.L_21 - .L_20)
	.align		4
.L_20:
        /*007c*/ 	.word	index@(_Z10uniqueNum6Pii)
        /*0080*/ 	.word	0x0000000a


	//----- nvinfo : EIATTR_FRAME_SIZE
	.align		4
.L_21:
        /*0084*/ 	.byte	0x04, 0x11
        /*0086*/ 	.short	(.L_23 - .L_22)
	.align		4
.L_22:
        /*0088*/ 	.word	index@(_Z10uniqueNum6Pii)
        /*008c*/ 	.word	0x00000000


	//----- nvinfo : EIATTR_REGCOUNT
	.align		4
.L_23:
        /*0090*/ 	.byte	0x04, 0x2f
        /*0092*/ 	.short	(.L_25 - .L_24)
	.align		4
.L_24:
        /*0094*/ 	.word	index@(_Z10uniqueNum7Pii)
        /*0098*/ 	.word	0x0000000a


	//----- nvinfo : EIATTR_FRAME_SIZE
	.align		4
.L_25:
        /*009c*/ 	.byte	0x04, 0x11
        /*009e*/ 	.short	(.L_27 - .L_26)
	.align		4
.L_26:
        /*00a0*/ 	.word	index@(_Z10uniqueNum7Pii)
        /*00a4*/ 	.word	0x00000000


	//----- nvinfo : EIATTR_REGCOUNT
	.align		4
.L_27:
        /*00a8*/ 	.byte	0x04, 0x2f
        /*00aa*/ 	.short	(.L_29 - .L_28)
	.align		4
.L_28:
        /*00ac*/ 	.word	index@(_Z10uniqueNum8Pii)
        /*00b0*/ 	.word	0x0000000a


	//----- nvinfo : EIATTR_FRAME_SIZE
	.align		4
.L_29:
        /*00b4*/ 	.byte	0x04, 0x11
        /*00b6*/ 	.short	(.L_31 - .L_30)
	.align		4
.L_30:
        /*00b8*/ 	.word	index@(_Z10uniqueNum8Pii)
        /*00bc*/ 	.word	0x00000000


	//----- nvinfo : EIATTR_REGCOUNT
	.align		4
.L_31:
        /*00c0*/ 	.byte	0x04, 0x2f
        /*00c2*/ 	.short	(.L_33 - .L_32)
	.align		4
.L_32:
        /*00c4*/ 	.word	index@(_Z10uniqueNum9Pii)
        /*00c8*/ 	.word	0x0000000a


	//----- nvinfo : EIATTR_FRAME_SIZE
	.align		4
.L_33:
        /*00cc*/ 	.byte	0x04, 0x11
        /*00ce*/ 	.short	(.L_35 - .L_34)
	.align		4
.L_34:
        /*00d0*/ 	.word	index@(_Z10uniqueNum9Pii)
        /*00d4*/ 	.word	0x00000000


	//----- nvinfo : EIATTR_REGCOUNT
	.align		4
.L_35:
        /*00d8*/ 	.byte	0x04, 0x2f
        /*00da*/ 	.short	(.L_37 - .L_36)
	.align		4
.L_36:
        /*00dc*/ 	.word	index@(_Z11uniqueNum10Pii)
        /*00e0*/ 	.word	0x0000000a


	//----- nvinfo : EIATTR_FRAME_SIZE
	.align		4
.L_37:
        /*00e4*/ 	.byte	0x04, 0x11
        /*00e6*/ 	.short	(.L_39 - .L_38)
	.align		4
.L_38:
        /*00e8*/ 	.word	index@(_Z11uniqueNum10Pii)
        /*00ec*/ 	.word	0x00000000


	//----- nvinfo : EIATTR_REGCOUNT
	.align		4
.L_39:
        /*00f0*/ 	.byte	0x04, 0x2f
        /*00f2*/ 	.short	(.L_41 - .L_40)
	.align		4
.L_40:
        /*00f4*/ 	.word	index@(_Z11uniqueNum11Pii)
        /*00f8*/ 	.word	0x0000000a


	//----- nvinfo : EIATTR_FRAME_SIZE
	.align		4
.L_41:
        /*00fc*/ 	.byte	0x04, 0x11
        /*00fe*/ 	.short	(.L_43 - .L_42)
	.align		4
.L_42:
        /*0100*/ 	.word	index@(_Z11uniqueNum11Pii)
        /*0104*/ 	.word	0x00000000


	//----- nvinfo : EIATTR_REGCOUNT
	.align		4
.L_43:
        /*0108*/ 	.byte	0x04, 0x2f
        /*010a*/ 	.short	(.L_45 - .L_44)
	.align		4
.L_44:
        /*010c*/ 	.word	index@(_Z11uniqueNum12Pii)
        /*0110*/ 	.word	0x0000000a


	//----- nvinfo : EIATTR_FRAME_SIZE
	.align		4
.L_45:
        /*0114*/ 	.byte	0x04, 0x11
        /*0116*/ 	.short	(.L_47 - .L_46)
	.align		4
.L_46:
        /*0118*/ 	.word	index@(_Z11uniqueNum12Pii)
        /*011c*/ 	.word	0x00000000


	//----- nvinfo : EIATTR_REGCOUNT
	.align		4
.L_47:
        /*0120*/ 	.byte	0x04, 0x2f
        /*0122*/ 	.short	(.L_49 - .L_48)
	.align		4
.L_48:
        /*0124*/ 	.word	index@(_Z11uniqueNum13Pii)
        /*0128*/ 	.word	0x0000000a


	//----- nvinfo : EIATTR_FRAME_SIZE
	.align		4
.L_49:
        /*012c*/ 	.byte	0x04, 0x11
        /*012e*/ 	.short	(.L_51 - .L_50)
	.align		4
.L_50:
        /*0130*/ 	.word	index@(_Z11uniqueNum13Pii)
        /*0134*/ 	.word	0x00000000


	//----- nvinfo : EIATTR_REGCOUNT
	.align		4
.L_51:
        /*0138*/ 	.byte	0x04, 0x2f
        /*013a*/ 	.short	(.L_53 - .L_52)
	.align		4
.L_52:
        /*013c*/ 	.word	index@(_Z11uniqueNum14Pii)
        /*0140*/ 	.word	0x0000000a


	//----- nvinfo : EIATTR_FRAME_SIZE
	.align		4
.L_53:
        /*0144*/ 	.byte	0x04, 0x11
        /*0146*/ 	.short	(.L_55 - .L_54)
	.align		4
.L_54:
        /*0148*/ 	.word	index@(_Z11uniqueNum14Pii)
        /*014c*/ 	.word	0x00000000


	//----- nvinfo : EIATTR_REGCOUNT
	.align		4
.L_55:
        /*0150*/ 	.byte	0x04, 0x2f
        /*0152*/ 	.short	(.L_57 - .L_56)
	.align		4
.L_56:
        /*0154*/ 	.word	index@(_Z11uniqueNum15Pii)
        /*0158*/ 	.word	0x0000000a


	//----- nvinfo : EIATTR_FRAME_SIZE
	.align		4
.L_57:
        /*015c*/ 	.byte	0x04, 0x11
        /*015e*/ 	.short	(.L_59 - .L_58)
	.align		4
.L_58:
        /*0160*/ 	.word	index@(_Z11uniqueNum15Pii)
        /*0164*/ 	.word	0x00000000


	//----- nvinfo : EIATTR_REGCOUNT
	.align		4
.L_59:
        /*0168*/ 	.byte	0x04, 0x2f
        /*016a*/ 	.short	(.L_61 - .L_60)
	.align		4
.L_60:
        /*016c*/ 	.word	index@(_Z11uniqueNum16Pii)
        /*0170*/ 	.word	0x0000000a


	//----- nvinfo : EIATTR_FRAME_SIZE
	.align		4
.L_61:
        /*0174*/ 	.byte	0x04, 0x11
        /*0176*/ 	.short	(.L_63 - .L_62)
	.align		4
.L_62:
        /*0178*/ 	.word	index@(_Z11uniqueNum16Pii)
        /*017c*/ 	.word	0x00000000


	//----- nvinfo : EIATTR_REGCOUNT
	.align		4
.L_63:
        /*0180*/ 	.byte	0x04, 0x2f
        /*0182*/ 	.short	(.L_65 - .L_64)
	.align		4
.L_64:
        /*0184*/ 	.word	index@(_Z11uniqueNum17Pii)
        /*0188*/ 	.word	0x0000000a


	//----- nvinfo : EIATTR_FRAME_SIZE
	.align		4
.L_65:
        /*018c*/ 	.byte	0x04, 0x11
        /*018e*/ 	.short	(.L_67 - .L_66)
	.align		4
.L_66:
        /*0190*/ 	.word	index@(_Z11uniqueNum17Pii)
        /*0194*/ 	.word	0x00000000


	//----- nvinfo : EIATTR_REGCOUNT
	.align		4
.L_67:
        /*0198*/ 	.byte	0x04, 0x2f
        /*019a*/ 	.short	(.L_69 - .L_68)
	.align		4
.L_68:
        /*019c*/ 	.word	index@(_Z11uniqueNum18Pii)
        /*01a0*/ 	.word	0x0000000a


	//----- nvinfo : EIATTR_FRAME_SIZE
	.align		4
.L_69:
        /*01a4*/ 	.byte	0x04, 0x11
        /*01a6*/ 	.short	(.L_71 - .L_70)
	.align		4
.L_70:
        /*01a8*/ 	.word	index@(_Z11uniqueNum18Pii)
        /*01ac*/ 	.word	0x00000000


	//----- nvinfo : EIATTR_REGCOUNT
	.align		4
.L_71:
        /*01b0*/ 	.byte	0x04, 0x2f
        /*01b2*/ 	.short	(.L_73 - .L_72)
	.align		4
.L_72:
        /*01b4*/ 	.word	index@(_Z11uniqueNum19Pii)
        /*01b8*/ 	.word	0x0000000a


	//----- nvinfo : EIATTR_FRAME_SIZE
	.align		4
.L_73:
        /*01bc*/ 	.byte	0x04, 0x11
        /*01be*/ 	.short	(.L_75 - .L_74)
	.align		4
.L_74:
        /*01c0*/ 	.word	index@(_Z11uniqueNum19Pii)
        /*01c4*/ 	.word	0x00000000


	//----- nvinfo : EIATTR_REGCOUNT
	.align		4
.L_75:
        /*01c8*/ 	.byte	0x04, 0x2f
        /*01ca*/ 	.short	(.L_77 - .L_76)
	.align		4
.L_76:
        /*01cc*/ 	.word	index@(_Z11uniqueNum20Pii)
        /*01d0*/ 	.word	0x0000000a


	//----- nvinfo : EIATTR_FRAME_SIZE
	.align		4
.L_77:
        /*01d4*/ 	.byte	0x04, 0x11
        /*01d6*/ 	.short	(.L_79 - .L_78)
	.align		4
.L_78:
        /*01d8*/ 	.word	index@(_Z11uniqueNum20Pii)
        /*01dc*/ 	.word	0x00000000


	//----- nvinfo : EIATTR_REGCOUNT
	.align		4
.L_79:
        /*01e0*/ 	.byte	0x04, 0x2f
        /*01e2*/ 	.short	(.L_81 - .L_80)
	.align		4
.L_80:
        /*01e4*/ 	.word	index@(_Z11uniqueNum21Pii)
        /*01e8*/ 	.word	0x0000000a


	//----- nvinfo : EIATTR_FRAME_SIZE
	.align		4
.L_81:
        /*01ec*/ 	.byte	0x04, 0x11
        /*01ee*/ 	.short	(.L_83 - .L_82)
	.align		4
.L_82:
        /*01f0*/ 	.word	index@(_Z11uniqueNum21Pii)
        /*01f4*/ 	.word	0x00000000


	//----- nvinfo : EIATTR_REGCOUNT
	.align		4
.L_83:
        /*01f8*/ 	.byte	0x04, 0x2f
        /*01fa*/ 	.short	(.L_85 - .L_84)
	.align		4
.L_84:
        /*01fc*/ 	.word	index@(_Z11uniqueNum22Pii)
        /*0200*/ 	.word	0x0000000a


	//----- nvinfo : EIATTR_FRAME_SIZE
	.align		4
.L_85:
        /*0204*/ 	.byte	0x04, 0x11
        /*0206*/ 	.short	(.L_87 - .L_86)
	.align		4
.L_86:
        /*0208*/ 	.word	index@(_Z11uniqueNum22Pii)
        /*020c*/ 	.word	0x00000000


	//----- nvinfo : EIATTR_REGCOUNT
	.align		4
.L_87:
        /*0210*/ 	.byte	0x04, 0x2f
        /*0212*/ 	.short	(.L_89 - .L_88)
	.align		4
.L_88:
        /*0214*/ 	.word	index@(_Z11uniqueNum23Pii)
        /*0218*/ 	.word	0x0000000a


	//----- nvinfo : EIATTR_FRAME_SIZE
	.align		4
.L_89:
        /*021c*/ 	.byte	0x04, 0x11
        /*021e*/ 	.short	(.L_91 - .L_90)
	.align		4
.L_90:
        /*0220*/ 	.word	index@(_Z11uniqueNum23Pii)
        /*0224*/ 	.word	0x00000000


	//----- nvinfo : EIATTR_REGCOUNT
	.align		4
.L_91:
        /*0228*/ 	.byte	0x04, 0x2f
        /*022a*/ 	.short	(.L_93 - .L_92)
	.align		4
.L_92:
        /*022c*/ 	.word	index@(_Z11uniqueNum24Pii)
        /*0230*/ 	.word	0x0000000a


	//----- nvinfo : EIATTR_FRAME_SIZE
	.align		4
.L_93:
        /*0234*/ 	.byte	0x04, 0x11
        /*0236*/ 	.short	(.L_95 - .L_94)
	.align		4
.L_94:
        /*0238*/ 	.word	index@(_Z11uniqueNum24Pii)
        /*023c*/ 	.word	0x00000000


	//----- nvinfo : EIATTR_REGCOUNT
	.align		4
.L_95:
        /*0240*/ 	.byte	0x04, 0x2f
        /*0242*/ 	.short	(.L_97 - .L_96)
	.align		4
.L_96:
        /*0244*/ 	.word	index@(_Z11uniqueNum25Pii)
        /*0248*/ 	.word	0x0000000a


	//----- nvinfo : EIATTR_FRAME_SIZE
	.align		4
.L_97:
        /*024c*/ 	.byte	0x04, 0x11
        /*024e*/ 	.short	(.L_99 - .L_98)
	.align		4
.L_98:
        /*0250*/ 	.word	index@(_Z11uniqueNum25Pii)
        /*0254*/ 	.word	0x00000000


	//----- nvinfo : EIATTR_REGCOUNT
	.align		4
.L_99:
        /*0258*/ 	.byte	0x04, 0x2f
        /*025a*/ 	.short	(.L_101 - .L_100)
	.align		4
.L_100:
        /*025c*/ 	.word	index@(_Z11uniqueNum26Pii)
        /*0260*/ 	.word	0x0000000a


	//----- nvinfo : EIATTR_FRAME_SIZE
	.align		4
.L_101:
        /*0264*/ 	.byte	0x04, 0x11
        /*0266*/ 	.short	(.L_103 - .L_102)
	.align		4
.L_102:
        /*0268*/ 	.word	index@(_Z11uniqueNum26Pii)
        /*026c*/ 	.word	0x00000000


	//----- nvinfo : EIATTR_REGCOUNT
	.align		4
.L_103:
        /*0270*/ 	.byte	0x04, 0x2f
        /*0272*/ 	.short	(.L_105 - .L_104)
	.align		4
.L_104:
        /*0274*/ 	.word	index@(_Z11uniqueNum27Pii)
        /*0278*/ 	.word	0x0000000a


	//----- nvinfo : EIATTR_FRAME_SIZE
	.align		4
.L_105:
        /*027c*/ 	.byte	0x04, 0x11
        /*027e*/ 	.short	(.L_107 - .L_106)
	.align		4
.L_106:
        /*0280*/ 	.word	index@(_Z11uniqueNum27Pii)
        /*0284*/ 	.word	0x00000000


	//----- nvinfo : EIATTR_REGCOUNT
	.align		4
.L_107:
        /*0288*/ 	.byte	0x04, 0x2f
        /*028a*/ 	.short	(.L_109 - .L_108)
	.align		4
.L_108:
        /*028c*/ 	.word	index@(_Z11uniqueNum28Pii)
        /*0290*/ 	.word	0x0000000a


	//----- nvinfo : EIATTR_FRAME_SIZE
	.align		4
.L_109:
        /*0294*/ 	.byte	0x04, 0x11
        /*0296*/ 	.short	(.L_111 - .L_110)
	.align		4
.L_110:
        /*0298*/ 	.word	index@(_Z11uniqueNum28Pii)
        /*029c*/ 	.word	0x00000000


	//----- nvinfo : EIATTR_REGCOUNT
	.align		4
.L_111:
        /*02a0*/ 	.byte	0x04, 0x2f
        /*02a2*/ 	.short	(.L_113 - .L_112)
	.align		4
.L_112:
        /*02a4*/ 	.word	index@(_Z11uniqueNum29Pii)
        /*02a8*/ 	.word	0x0000000a


	//----- nvinfo : EIATTR_FRAME_SIZE
	.align		4
.L_113:
        /*02ac*/ 	.byte	0x04, 0x11
        /*02ae*/ 	.short	(.L_115 - .L_114)
	.align		4
.L_114:
        /*02b0*/ 	.word	index@(_Z11uniqueNum29Pii)
        /*02b4*/ 	.word	0x00000000


	//----- nvinfo : EIATTR_REGCOUNT
	.align		4
.L_115:
        /*02b8*/ 	.byte	0x04, 0x2f
        /*02ba*/ 	.short	(.L_117 - .L_116)
	.align		4
.L_116:
        /*02bc*/ 	.word	index@(_Z11uniqueNum30Pii)
        /*02c0*/ 	.word	0x0000000a


	//----- nvinfo : EIATTR_FRAME_SIZE
	.align		4
.L_117:
        /*02c4*/ 	.byte	0x04, 0x11
        /*02c6*/ 	.short	(.L_119 - .L_118)
	.align		4
.L_118:
        /*02c8*/ 	.word	index@(_Z11uniqueNum30Pii)
        /*02cc*/ 	.word	0x00000000


	//----- nvinfo : EIATTR_REGCOUNT
	.align		4
.L_119:
        /*02d0*/ 	.byte	0x04, 0x2f
        /*02d2*/ 	.short	(.L_121 - .L_120)
	.align		4
.L_120:
        /*02d4*/ 	.word	index@(_Z11uniqueNum31Pii)
        /*02d8*/ 	.word	0x0000000a


	//----- nvinfo : EIATTR_FRAME_SIZE
	.align		4
.L_121:
        /*02dc*/ 	.byte	0x04, 0x11
        /*02de*/ 	.short	(.L_123 - .L_122)
	.align		4
.L_122:
        /*02e0*/ 	.word	index@(_Z11uniqueNum31Pii)
        /*02e4*/ 	.word	0x00000000


	//----- nvinfo : EIATTR_REGCOUNT
	.align		4
.L_123:
        /*02e8*/ 	.byte	0x04, 0x2f
        /*02ea*/ 	.short	(.L_125 - .L_124)
	.align		4
.L_124:
        /*02ec*/ 	.word	index@(_Z11uniqueNum32Pii)
        /*02f0*/ 	.word	0x0000000a


	//----- nvinfo : EIATTR_FRAME_SIZE
	.align		4
.L_125:
        /*02f4*/ 	.byte	0x04, 0x11
        /*02f6*/ 	.short	(.L_127 - .L_126)
	.align		4
.L_126:
        /*02f8*/ 	.word	index@(_Z11uniqueNum32Pii)
        /*02fc*/ 	.word	0x00000000


	//----- nvinfo : EIATTR_REGCOUNT
	.align		4
.L_127:
        /*0300*/ 	.byte	0x04, 0x2f
        /*0302*/ 	.short	(.L_129 - .L_128)
	.align		4
.L_128:
        /*0304*/ 	.word	index@(_Z11uniqueNum33Pii)
        /*0308*/ 	.word	0x0000000a


	//----- nvinfo : EIATTR_FRAME_SIZE
	.align		4
.L_129:
        /*030c*/ 	.byte	0x04, 0x11
        /*030e*/ 	.short	(.L_131 - .L_130)
	.align		4
.L_130:
        /*0310*/ 	.word	index@(_Z11uniqueNum33Pii)
        /*0314*/ 	.word	0x00000000


	//----- nvinfo : EIATTR_REGCOUNT
	.align		4
.L_131:
        /*0318*/ 	.byte	0x04, 0x2f
        /*031a*/ 	.short	(.L_133 - .L_132)
	.align		4
.L_132:
        /*031c*/ 	.word	index@(_Z11uniqueNum34Pii)
        /*0320*/ 	.word	0x0000000a


	//----- nvinfo : EIATTR_FRAME_SIZE
	.align		4
.L_133:
        /*0324*/ 	.byte	0x04, 0x11
        /*0326*/ 	.short	(.L_135 - .L_134)
	.align		4
.L_134:
        /*0328*/ 	.word	index@(_Z11uniqueNum34Pii)
        /*032c*/ 	.word	0x00000000


	//----- nvinfo : EIATTR_REGCOUNT
	.align		4
.L_135:
        /*0330*/ 	.byte	0x04, 0x2f
        /*0332*/ 	.short	(.L_137 - .L_136)
	.align		4
.L_136:
        /*0334*/ 	.word	index@(_Z11uniqueNum35Pii)
        /*0338*/ 	.word	0x0000000a


	//----- nvinfo : EIATTR_FRAME_SIZE
	.align		4
.L_137:
        /*033c*/ 	.byte	0x04, 0x11
        /*033e*/ 	.short	(.L_139 - .L_138)
	.align		4
.L_138:
        /*0340*/ 	.word	index@(_Z11uniqueNum35Pii)
        /*0344*/ 	.word	0x00000000


	//----- nvinfo : EIATTR_REGCOUNT
	.align		4
.L_139:
        /*0348*/ 	.byte	0x04, 0x2f
        /*034a*/ 	.short	(.L_141 - .L_140)
	.align		4
.L_140:
        /*034c*/ 	.word	index@(_Z11uniqueNum36Pii)
        /*0350*/ 	.word	0x0000000a


	//----- nvinfo : EIATTR_FRAME_SIZE
	.align		4
.L_141:
        /*0354*/ 	.byte	0x04, 0x11
        /*0356*/ 	.short	(.L_143 - .L_142)
	.align		4
.L_142:
        /*0358*/ 	.word	index@(_Z11uniqueNum36Pii)
        /*035c*/ 	.word	0x00000000


	//----- nvinfo : EIATTR_REGCOUNT
	.align		4
.L_143:
        /*0360*/ 	.byte	0x04, 0x2f
        /*0362*/ 	.short	(.L_145 - .L_144)
	.align		4
.L_144:
        /*0364*/ 	.word	index@(_Z11uniqueNum37Pii)
        /*0368*/ 	.word	0x0000000a


	//----- nvinfo : EIATTR_FRAME_SIZE
	.align		4
.L_145:
        /*036c*/ 	.byte	0x04, 0x11
        /*036e*/ 	.short	(.L_147 - .L_146)
	.align		4
.L_146:
        /*0370*/ 	.word	index@(_Z11uniqueNum37Pii)
        /*0374*/ 	.word	0x00000000


	//----- nvinfo : EIATTR_REGCOUNT
	.align		4
.L_147:
        /*0378*/ 	.byte	0x04, 0x2f
        /*037a*/ 	.short	(.L_149 - .L_148)
	.align		4
.L_148:
        /*037c*/ 	.word	index@(_Z11uniqueNum38Pii)
        /*0380*/ 	.word	0x0000000a


	//----- nvinfo : EIATTR_FRAME_SIZE
	.align		4
.L_149:
        /*0384*/ 	.byte	0x04, 0x11
        /*0386*/ 	.short	(.L_151 - .L_150)
	.align		4
.L_150:
        /*0388*/ 	.word	index@(_Z11uniqueNum38Pii)
        /*038c*/ 	.word	0x00000000


	//----- nvinfo : EIATTR_REGCOUNT
	.align		4
.L_151:
        /*0390*/ 	.byte	0x04, 0x2f
        /*0392*/ 	.short	(.L_153 - .L_152)
	.align		4
.L_152:
        /*0394*/ 	.word	index@(_Z11uniqueNum39Pii)
        /*0398*/ 	.word	0x0000000a


	//----- nvinfo : EIATTR_FRAME_SIZE
	.align		4
.L_153:
        /*039c*/ 	.byte	0x04, 0x11
        /*039e*/ 	.short	(.L_155 - .L_154)
	.align		4
.L_154:
        /*03a0*/ 	.word	index@(_Z11uniqueNum39Pii)
        /*03a4*/ 	.word	0x00000000


	//----- nvinfo : EIATTR_REGCOUNT
	.align		4
.L_155:
        /*03a8*/ 	.byte	0x04, 0x2f
        /*03aa*/ 	.short	(.L_157 - .L_156)
	.align		4
.L_156:
        /*03ac*/ 	.word	index@(_Z11uniqueNum40Pii)
        /*03b0*/ 	.word	0x0000000a


	//----- nvinfo : EIATTR_FRAME_SIZE
	.align		4
.L_157:
        /*03b4*/ 	.byte	0x04, 0x11
        /*03b6*/ 	.short	(.L_159 - .L_158)
	.align		4
.L_158:
        /*03b8*/ 	.word	index@(_Z11uniqueNum40Pii)
        /*03bc*/ 	.word	0x00000000


	//----- nvinfo : EIATTR_MIN_STACK_SIZE
	.align		4
.L_159:
        /*03c0*/ 	.byte	0x04, 0x12
        /*03c2*/ 	.short	(.L_161 - .L_160)
	.align		4
.L_160:
        /*03c4*/ 	.word	index@(_Z11uniqueNum40Pii)
        /*03c8*/ 	.word	0x00000000


	//----- nvinfo : EIATTR_MIN_STACK_SIZE
	.align		4
.L_161:
        /*03cc*/ 	.byte	0x04, 0x12
        /*03ce*/ 	.short	(.L_163 - .L_162)
	.align		4
.L_162:
        /*03d0*/ 	.word	index@(_Z11uniqueNum39Pii)
        /*03d4*/ 	.word	0x00000000


	//----- nvinfo : EIATTR_MIN_STACK_SIZE
	.align		4
.L_163:
        /*03d8*/ 	.byte	0x04, 0x12
        /*03da*/ 	.short	(.L_165 - .L_164)
	.align		4
.L_164:
        /*03dc*/ 	.word	index@(_Z11uniqueNum38Pii)
        /*03e0*/ 	.word	0x00000000


	//----- nvinfo : EIATTR_MIN_STACK_SIZE
	.align		4
.L_165:
        /*03e4*/ 	.byte	0x04, 0x12
        /*03e6*/ 	.short	(.L_167 - .L_166)
	.align		4
.L_166:
        /*03e8*/ 	.word	index@(_Z11uniqueNum37Pii)
        /*03ec*/ 	.word	0x00000000


	//----- nvinfo : EIATTR_MIN_STACK_SIZE
	.align		4
.L_167:
        /*03f0*/ 	.byte	0x04, 0x12
        /*03f2*/ 	.short	(.L_169 - .L_168)
	.align		4
.L_168:
        /*03f4*/ 	.word	index@(_Z11uniqueNum36Pii)
        /*03f8*/ 	.word	0x00000000


	//----- nvinfo : EIATTR_MIN_STACK_SIZE
	.align		4
.L_169:
        /*03fc*/ 	.byte	0x04, 0x12
        /*03fe*/ 	.short	(.L_171 - .L_170)
	.align		4
.L_170:
        /*0400*/ 	.word	index@(_Z11uniqueNum35Pii)
        /*0404*/ 	.word	0x00000000


	//----- nvinfo : EIATTR_MIN_STACK_SIZE
	.align		4
.L_171:
        /*0408*/ 	.byte	0x04, 0x12
        /*040a*/ 	.short	(.L_173 - .L_172)
	.align		4
.L_172:
        /*040c*/ 	.word	index@(_Z11uniqueNum34Pii)
        /*0410*/ 	.word	0x00000000


	//----- nvinfo : EIATTR_MIN_STACK_SIZE
	.align		4
.L_173:
        /*0414*/ 	.byte	0x04, 0x12
        /*0416*/ 	.short	(.L_175 - .L_174)
	.align		4
.L_174:
        /*0418*/ 	.word	index@(_Z11uniqueNum33Pii)
        /*041c*/ 	.word	0x00000000


	//----- nvinfo : EIATTR_MIN_STACK_SIZE
	.align		4
.L_175:
        /*0420*/ 	.byte	0x04, 0x12
        /*0422*/ 	.short	(.L_177 - .L_176)
	.align		4
.L_176:
        /*0424*/ 	.word	index@(_Z11uniqueNum32Pii)
        /*0428*/ 	.word	0x00000000


	//----- nvinfo : EIATTR_MIN_STACK_SIZE
	.align		4
.L_177:
        /*042c*/ 	.byte	0x04, 0x12
        /*042e*/ 	.short	(.L_179 - .L_178)
	.align		4
.L_178:
        /*0430*/ 	.word	index@(_Z11uniqueNum31Pii)
        /*0434*/ 	.word	0x00000000


	//----- nvinfo : EIATTR_MIN_STACK_SIZE
	.align		4
.L_179:
        /*0438*/ 	.byte	0x04, 0x12
        /*043a*/ 	.short	(.L_181 - .L_180)
	.align		4
.L_180:
        /*043c*/ 	.word	index@(_Z11uniqueNum30Pii)
        /*0440*/ 	.word	0x00000000


	//----- nvinfo : EIATTR_MIN_STACK_SIZE
	.align		4
.L_181:
        /*0444*/ 	.byte	0x04, 0x12
        /*0446*/ 	.short	(.L_183 - .L_182)
	.align		4
.L_182:
        /*0448*/ 	.word	index@(_Z11uniqueNum29Pii)
        /*044c*/ 	.word	0x00000000


	//----- nvinfo : EIATTR_MIN_STACK_SIZE
	.align		4
.L_183:
        /*0450*/ 	.byte	0x04, 0x12
        /*0452*/ 	.short	(.L_185 - .L_184)
	.align		4
.L_184:
        /*0454*/ 	.word	index@(_Z11uniqueNum28Pii)
        /*0458*/ 	.word	0x00000000


	//----- nvinfo : EIATTR_MIN_STACK_SIZE
	.align		4
.L_185:
        /*045c*/ 	.byte	0x04, 0x12
        /*045e*/ 	.short	(.L_187 - .L_186)
	.align		4
.L_186:
        /*0460*/ 	.word	index@(_Z11uniqueNum27Pii)
        /*0464*/ 	.word	0x00000000


	//----- nvinfo : EIATTR_MIN_STACK_SIZE
	.align		4
.L_187:
        /*0468*/ 	.byte	0x04, 0x12
        /*046a*/ 	.short	(.L_189 - .L_188)
	.align		4
.L_188:
        /*046c*/ 	.word	index@(_Z11uniqueNum26Pii)
        /*0470*/ 	.word	0x00000000


	//----- nvinfo : EIATTR_MIN_STACK_SIZE
	.align		4
.L_189:
        /*0474*/ 	.byte	0x04, 0x12
        /*0476*/ 	.short	(.L_191 - .L_190)
	.align		4
.L_190:
        /*0478*/ 	.word	index@(_Z11uniqueNum25Pii)
        /*047c*/ 	.word	0x00000000


	//----- nvinfo : EIATTR_MIN_STACK_SIZE
	.align		4
.L_191:
        /*0480*/ 	.byte	0x04, 0x12
        /*0482*/ 	.short	(.L_193 - .L_192)
	.align		4
.L_192:
        /*0484*/ 	.word	index@(_Z11uniqueNum24Pii)
        /*0488*/ 	.word	0x00000000


	//----- nvinfo : EIATTR_MIN_STACK_SIZE
	.align		4
.L_193:
        /*048c*/ 	.byte	0x04, 0x12
        /*048e*/ 	.short	(.L_195 - .L_194)
	.align		4
.L_194:
        /*0490*/ 	.word	index@(_Z11uniqueNum23Pii)
        /*0494*/ 	.word	0x00000000


	//----- nvinfo : EIATTR_MIN_STACK_SIZE
	.align		4
.L_195:
        /*0498*/ 	.byte	0x04, 0x12
        /*049a*/ 	.short	(.L_197 - .L_196)
	.align		4
.L_196:
        /*049c*/ 	.word	index@(_Z11uniqueNum22Pii)
        /*04a0*/ 	.word	0x00000000


	//----- nvinfo : EIATTR_MIN_STACK_SIZE
	.align		4
.L_197:
        /*04a4*/ 	.byte	0x04, 0x12
        /*04a6*/ 	.short	(.L_199 - .L_198)
	.align		4
.L_198:
        /*04a8*/ 	.word	index@(_Z11uniqueNum21Pii)
        /*04ac*/ 	.word	0x00000000


	//----- nvinfo : EIATTR_MIN_STACK_SIZE
	.align		4
.L_199:
        /*04b0*/ 	.byte	0x04, 0x12
        /*04b2*/ 	.short	(.L_201 - .L_200)
	.align		4
.L_200:
        /*04b4*/ 	.word	index@(_Z11uniqueNum20Pii)
        /*04b8*/ 	.word	0x00000000


	//----- nvinfo : EIATTR_MIN_STACK_SIZE
	.align		4
.L_201:
        /*04bc*/ 	.byte	0x04, 0x12
        /*04be*/ 	.short	(.L_203 - .L_202)
	.align		4
.L_202:
        /*04c0*/ 	.word	index@(_Z11uniqueNum19Pii)
        /*04c4*/ 	.word	0x00000000


	//----- nvinfo : EIATTR_MIN_STACK_SIZE
	.align		4
.L_203:
        /*04c8*/ 	.byte	0x04, 0x12
        /*04ca*/ 	.short	(.L_205 - .L_204)
	.align		4
.L_204:
        /*04cc*/ 	.word	index@(_Z11uniqueNum18Pii)
        /*04d0*/ 	.word	0x00000000


	//----- nvinfo : EIATTR_MIN_STACK_SIZE
	.align		4
.L_205:
        /*04d4*/ 	.byte	0x04, 0x12
        /*04d6*/ 	.short	(.L_207 - .L_206)
	.align		4
.L_206:
        /*04d8*/ 	.word	index@(_Z11uniqueNum17Pii)
        /*04dc*/ 	.word	0x00000000


	//----- nvinfo : EIATTR_MIN_STACK_SIZE
	.align		4
.L_207:
        /*04e0*/ 	.byte	0x04, 0x12
        /*04e2*/ 	.short	(.L_209 - .L_208)
	.align		4
.L_208:
        /*04e4*/ 	.word	index@(_Z11uniqueNum16Pii)
        /*04e8*/ 	.word	0x00000000


	//----- nvinfo : EIATTR_MIN_STACK_SIZE
	.align		4
.L_209:
        /*04ec*/ 	.byte	0x04, 0x12
        /*04ee*/ 	.short	(.L_211 - .L_210)
	.align		4
.L_210:
        /*04f0*/ 	.word	index@(_Z11uniqueNum15Pii)
        /*04f4*/ 	.word	0x00000000


	//----- nvinfo : EIATTR_MIN_STACK_SIZE
	.align		4
.L_211:
        /*04f8*/ 	.byte	0x04, 0x12
        /*04fa*/ 	.short	(.L_213 - .L_212)
	.align		4
.L_212:
        /*04fc*/ 	.word	index@(_Z11uniqueNum14Pii)
        /*0500*/ 	.word	0x00000000


	//----- nvinfo : EIATTR_MIN_STACK_SIZE
	.align		4
.L_213:
        /*0504*/ 	.byte	0x04, 0x12
        /*0506*/ 	.short	(.L_215 - .L_214)
	.align		4
.L_214:
        /*0508*/ 	.word	index@(_Z11uniqueNum13Pii)
        /*050c*/ 	.word	0x00000000


	//----- nvinfo : EIATTR_MIN_STACK_SIZE
	.align		4
.L_215:
        /*0510*/ 	.byte	0x04, 0x12
        /*0512*/ 	.short	(.L_217 - .L_216)
	.align		4
.L_216:
        /*0514*/ 	.word	index@(_Z11uniqueNum12Pii)
        /*0518*/ 	.word	0x00000000


	//----- nvinfo : EIATTR_MIN_STACK_SIZE
	.align		4
.L_217:
        /*051c*/ 	.byte	0x04, 0x12
        /*051e*/ 	.short	(.L_219 - .L_218)
	.align		4
.L_218:
        /*0520*/ 	.word	index@(_Z11uniqueNum11Pii)
        /*0524*/ 	.word	0x00000000


	//----- nvinfo : EIATTR_MIN_STACK_SIZE
	.align		4
.L_219:
        /*0528*/ 	.byte	0x04, 0x12
        /*052a*/ 	.short	(.L_221 - .L_220)
	.align		4
.L_220:
        /*052c*/ 	.word	index@(_Z11uniqueNum10Pii)
        /*0530*/ 	.word	0x00000000


	//----- nvinfo : EIATTR_MIN_STACK_SIZE
	.align		4
.L_221:
        /*0534*/ 	.byte	0x04, 0x12
        /*0536*/ 	.short	(.L_223 - .L_222)
	.align		4
.L_222:
        /*0538*/ 	.word	index@(_Z10uniqueNum9Pii)
        /*053c*/ 	.word	0x00000000


	//----- nvinfo : EIATTR_MIN_STACK_SIZE
	.align		4
.L_223:
        /*0540*/ 	.byte	0x04, 0x12
        /*0542*/ 	.short	(.L_225 - .L_224)
	.align		4
.L_224:
        /*0544*/ 	.word	index@(_Z10uniqueNum8Pii)
        /*0548*/ 	.word	0x00000000


	//----- nvinfo : EIATTR_MIN_STACK_SIZE
	.align		4
.L_225:
        /*054c*/ 	.byte	0x04, 0x12
        /*054e*/ 	.short	(.L_227 - .L_226)
	.align		4
.L_226:
        /*0550*/ 	.word	index@(_Z10uniqueNum7Pii)
        /*0554*/ 	.word	0x00000000


	//----- nvinfo : EIATTR_MIN_STACK_SIZE
	.align		4
.L_227:
        /*0558*/ 	.byte	0x04, 0x12
        /*055a*/ 	.short	(.L_229 - .L_228)
	.align		4
.L_228:
        /*055c*/ 	.word	index@(_Z10uniqueNum6Pii)
        /*0560*/ 	.word	0x00000000


	//----- nvinfo : EIATTR_MIN_STACK_SIZE
	.align		4
.L_229:
        /*0564*/ 	.byte	0x04, 0x12
        /*0566*/ 	.short	(.L_231 - .L_230)
	.align		4
.L_230:
        /*0568*/ 	.word	index@(_Z10uniqueNum5Pii)
        /*056c*/ 	.word	0x00000000


	//----- nvinfo : EIATTR_MIN_STACK_SIZE
	.align		4
.L_231:
        /*0570*/ 	.byte	0x04, 0x12
        /*0572*/ 	.short	(.L_233 - .L_232)
	.align		4
.L_232:
        /*0574*/ 	.word	index@(_Z10uniqueNum4Pii)
        /*0578*/ 	.word	0x00000000


	//----- nvinfo : EIATTR_MIN_STACK_SIZE
	.align		4
.L_233:
        /*057c*/ 	.byte	0x04, 0x12
        /*057e*/ 	.short	(.L_235 - .L_234)
	.align		4
.L_234:
        /*0580*/ 	.word	index@(_Z10uniqueNum3Pii)
        /*0584*/ 	.word	0x00000000


	//----- nvinfo : EIATTR_MIN_STACK_SIZE
	.align		4
.L_235:
        /*0588*/ 	.byte	0x04, 0x12
        /*058a*/ 	.short	(.L_237 - .L_236)
	.align		4
.L_236:
        /*058c*/ 	.word	index@(_Z10uniqueNum2Pii)
        /*0590*/ 	.word	0x00000000


	//----- nvinfo : EIATTR_MIN_STACK_SIZE
	.align		4
.L_237:
        /*0594*/ 	.byte	0x04, 0x12
        /*0596*/ 	.short	(.L_239 - .L_238)
	.align		4
.L_238:
        /*0598*/ 	.word	index@(_Z10uniqueNum1Pii)
        /*059c*/ 	.word	0x00000000
.L_239:


//--------------------- .nv.compat                --------------------------
	.section	.nv.compat,"",@"SHT_CUDA_COMPAT_INFO"
	.align	4
        /*0000*/ 	.byte	0x02, 0x09, 0x00, 0x00, 0x02, 0x02, 0x01, 0x00, 0x02, 0x05, 0x05, 0x00, 0x03, 0x07, 0x01, 0x01
        /*0010*/ 	.byte	0x02, 0x03, 0x00, 0x00, 0x02, 0x06, 0x01, 0x00, 0x04, 0x0b, 0x08, 0x00, 0x09, 0x00, 0x00, 0x00
        /*0020*/ 	.byte	0x00, 0x00, 0x00, 0x00


//--------------------- .nv.info._Z11uniqueNum40Pii --------------------------
	.section	.nv.info._Z11uniqueNum40Pii,"",@"SHT_CUDA_INFO"
	.sectionflags	@""
	.align	4


	//----- nvinfo : EIATTR_CUDA_API_VERSION
	.align		4
        /*0000*/ 	.byte	0x04, 0x37
        /*0002*/ 	.short	(.L_241 - .L_240)
.L_240:
        /*0004*/ 	.word	0x00000082


	//----- nvinfo : EIATTR_KPARAM_INFO
	.align		4
.L_241:
        /*0008*/ 	.byte	0x04, 0x17
        /*000a*/ 	.short	(.L_243 - .L_242)
.L_242:
        /*000c*/ 	.word	0x00000000
        /*0010*/ 	.short	0x0001
        /*0012*/ 	.short	0x0008
        /*0014*/ 	.byte	0x00, 0xf0, 0x11, 0x00


	//----- nvinfo : EIATTR_KPARAM_INFO
	.align		4
.L_243:
        /*0018*/ 	.byte	0x04, 0x17
        /*001a*/ 	.short	(.L_245 - .L_244)
.L_244:
        /*001c*/ 	.word	0x00000000
        /*0020*/ 	.short	0x0000
        /*0022*/ 	.short	0x0000
        /*0024*/ 	.byte	0x00, 0xf5, 0x21, 0x00


	//----- nvinfo : EIATTR_SPARSE_MMA_MASK
	.align		4
.L_245:
        /*0028*/ 	.byte	0x03, 0x50
        /*002a*/ 	.short	0x0000


	//----- nvinfo : EIATTR_MAXREG_COUNT
	.align		4
        /*002c*/ 	.byte	0x03, 0x1b
        /*002e*/ 	.short	0x00ff


	//----- nvinfo : EIATTR_MERCURY_ISA_VERSION
	.align		4
        /*0030*/ 	.byte	0x03, 0x5f
        /*0032*/ 	.short	0x0101


	//----- nvinfo : EIATTR_VRC_CTA_INIT_COUNT
	.align		4
        /*0034*/ 	.byte	0x02, 0x4a
	.zero		1
	.zero		1


	//----- nvinfo : EIATTR_EXIT_INSTR_OFFSETS
	.align		4
        /*0038*/ 	.byte	0x04, 0x1c
        /*003a*/ 	.short	(.L_247 - .L_246)


	//   ....[0]....
.L_246:
        /*003c*/ 	.word	0x00000070


	//   ....[1]....
        /*0040*/ 	.word	0x000000d0


	//----- nvinfo : EIATTR_CBANK_PARAM_SIZE
	.align		4
.L_247:
        /*0044*/ 	.byte	0x03, 0x19
        /*0046*/ 	.short	0x000c


	//----- nvinfo : EIATTR_PARAM_CBANK
	.align		4
        /*0048*/ 	.byte	0x04, 0x0a
        /*004a*/ 	.short	(.L_249 - .L_248)
	.align		4
.L_248:
        /*004c*/ 	.word	index@(.nv.constant0._Z11uniqueNum40Pii)
        /*0050*/ 	.short	0x0380
        /*0052*/ 	.short	0x000c


	//----- nvinfo : EIATTR_SW_WAR
	.align		4
.L_249:
        /*0054*/ 	.byte	0x04, 0x36
        /*0056*/ 	.short	(.L_251 - .L_250)
.L_250:
        /*0058*/ 	.word	0x00000008
.L_251:


//--------------------- .nv.info._Z11uniqueNum39Pii --------------------------
	.section	.nv.info._Z11uniqueNum39Pii,"",@"SHT_CUDA_INFO"
	.sectionflags	@""
	.align	4


	//----- nvinfo : EIATTR_CUDA_API_VERSION
	.align		4
        /*0000*/ 	.byte	0x04, 0x37
        /*0002*/ 	.short	(.L_253 - .L_252)
.L_252:
        /*0004*/ 	.word	0x00000082


	//----- nvinfo : EIATTR_KPARAM_INFO
	.align		4
.L_253:
        /*0008*/ 	.byte	0x04, 0x17
        /*000a*/ 	.short	(.L_255 - .L_254)
.L_254:
        /*000c*/ 	.word	0x00000000
        /*0010*/ 	.short	0x0001
        /*0012*/ 	.short	0x0008
        /*0014*/ 	.byte	0x00, 0xf0, 0x11, 0x00


	//----- nvinfo : EIATTR_KPARAM_INFO
	.align		4
.L_255:
        /*0018*/ 	.byte	0x04, 0x17
        /*001a*/ 	.short	(.L_257 - .L_256)
.L_256:
        /*001c*/ 	.word	0x00000000
        /*0020*/ 	.short	0x0000
        /*0022*/ 	.short	0x0000
        /*0024*/ 	.byte	0x00, 0xf5, 0x21, 0x00


	//----- nvinfo : EIATTR_SPARSE_MMA_MASK
	.align		4
.L_257:
        /*0028*/ 	.byte	0x03, 0x50
        /*002a*/ 	.short	0x0000


	//----- nvinfo : EIATTR_MAXREG_COUNT
	.align		4
        /*002c*/ 	.byte	0x03, 0x1b
        /*002e*/ 	.short	0x00ff


	//----- nvinfo : EIATTR_MERCURY_ISA_VERSION
	.align		4
        /*0030*/ 	.byte	0x03, 0x5f
        /*0032*/ 	.short	0x0101


	//----- nvinfo : EIATTR_VRC_CTA_INIT_COUNT
	.align		4
        /*0034*/ 	.byte	0x02, 0x4a
	.zero		1
	.zero		1


	//----- nvinfo : EIATTR_EXIT_INSTR_OFFSETS
	.align		4
        /*0038*/ 	.byte	0x04, 0x1c
        /*003a*/ 	.short	(.L_259 - .L_258)


	//   ....[0]....
.L_258:
        /*003c*/ 	.word	0x00000070


	//   ....[1]....
        /*0040*/ 	.word	0x000000d0


	//----- nvinfo : EIATTR_CBANK_PARAM_SIZE
	.align		4
.L_259:
        /*0044*/ 	.byte	0x03, 0x19
        /*0046*/ 	.short	0x000c


	//----- nvinfo : EIATTR_PARAM_CBANK
	.align		4
        /*0048*/ 	.byte	0x04, 0x0a
        /*004a*/ 	.short	(.L_261 - .L_260)
	.align		4
.L_260:
        /*004c*/ 	.word	index@(.nv.constant0._Z11uniqueNum39Pii)
        /*0050*/ 	.short	0x0380
        /*0052*/ 	.short	0x000c


	//----- nvinfo : EIATTR_SW_WAR
	.align		4
.L_261:
        /*0054*/ 	.byte	0x04, 0x36
        /*0056*/ 	.short	(.L_263 - .L_262)
.L_262:
        /*0058*/ 	.word	0x00000008
.L_263:


//--------------------- .nv.info._Z11uniqueNum38Pii --------------------------
	.section	.nv.info._Z11uniqueNum38Pii,"",@"SHT_CUDA_INFO"
	.sectionflags	@""
	.align	4


	//----- nvinfo : EIATTR_CUDA_API_VERSION
	.align		4
        /*0000*/ 	.byte	0x04, 0x37
        /*0002*/ 	.short	(.L_265 - .L_264)
.L_264:
        /*0004*/ 	.word	0x00000082


	//----- nvinfo : EIATTR_KPARAM_INFO
	.align		4
.L_265:
        /*0008*/ 	.byte	0x04, 0x17
        /*000a*/ 	.short	(.L_267 - .L_266)
.L_266:
        /*000c*/ 	.word	0x00000000
        /*0010*/ 	.short	0x0001
        /*0012*/ 	.short	0x0008
        /*0014*/ 	.byte	0x00, 0xf0, 0x11, 0x00


	//----- nvinfo : EIATTR_KPARAM_INFO
	.align		4
.L_267:
        /*0018*/ 	.byte	0x04, 0x17
        /*001a*/ 	.short	(.L_269 - .L_268)
.L_268:
        /*001c*/ 	.word	0x00000000
        /*0020*/ 	.short	0x0000
        /*0022*/ 	.short	0x0000
        /*0024*/ 	.byte	0x00, 0xf5, 0x21, 0x00


	//----- nvinfo : EIATTR_SPARSE_MMA_MASK
	.align		4
.L_269:
        /*0028*/ 	.byte	0x03, 0x50
        /*002a*/ 	.short	0x0000


	//----- nvinfo : EIATTR_MAXREG_COUNT
	.align		4
        /*002c*/ 	.byte	0x03, 0x1b
        /*002e*/ 	.short	0x00ff


	//----- nvinfo : EIATTR_MERCURY_ISA_VERSION
	.align		4
        /*0030*/ 	.byte	0x03, 0x5f
        /*0032*/ 	.short	0x0101


	//----- nvinfo : EIATTR_VRC_CTA_INIT_COUNT
	.align		4
        /*0034*/ 	.byte	0x02, 0x4a
	.zero		1
	.zero		1


	//----- nvinfo : EIATTR_EXIT_INSTR_OFFSETS
	.align		4
        /*0038*/ 	.byte	0x04, 0x1c
        /*003a*/ 	.short	(.L_271 - .L_270)


	//   ....[0]....
.L_270:
        /*003c*/ 	.word	0x00000070


	//   ....[1]....
        /*0040*/ 	.word	0x000000d0


	//----- nvinfo : EIATTR_CBANK_PARAM_SIZE
	.align		4
.L_271:
        /*0044*/ 	.byte	0x03, 0x19
        /*0046*/ 	.short	0x000c


	//----- nvinfo : EIATTR_PARAM_CBANK
	.align		4
        /*0048*/ 	.byte	0x04, 0x0a
        /*004a*/ 	.short	(.L_273 - .L_272)
	.align		4
.L_272:
        /*004c*/ 	.word	index@(.nv.constant0._Z11uniqueNum38Pii)
        /*0050*/ 	.short	0x0380
        /*0052*/ 	.short	0x000c


	//----- nvinfo : EIATTR_SW_WAR
	.align		4
.L_273:
        /*0054*/ 	.byte	0x04, 0x36
        /*0056*/ 	.short	(.L_275 - .L_274)
.L_274:
        /*0058*/ 	.word	0x00000008
.L_275:


//--------------------- .nv.info._Z11uniqueNum37Pii --------------------------
	.section	.nv.info._Z11uniqueNum37Pii,"",@"SHT_CUDA_INFO"
	.sectionflags	@""
	.align	4


	//----- nvinfo : EIATTR_CUDA_API_VERSION
	.align		4
        /*0000*/ 	.byte	0x04, 0x37
        /*0002*/ 	.short	(.L_277 - .L_276)
.L_276:
        /*0004*/ 	.word	0x00000082


	//----- nvinfo : EIATTR_KPARAM_INFO
	.align		4
.L_277:
        /*0008*/ 	.byte	0x04, 0x17
        /*000a*/ 	.short	(.L_279 - .L_278)
.L_278:
        /*000c*/ 	.word	0x00000000
        /*0010*/ 	.short	0x0001
        /*0012*/ 	.short	0x0008
        /*0014*/ 	.byte	0x00, 0xf0, 0x11, 0x00


	//----- nvinfo : EIATTR_KPARAM_INFO
	.align		4
.L_279:
        /*0018*/ 	.byte	0x04, 0x17
        /*001a*/ 	.short	(.L_281 - .L_280)
.L_280:
        /*001c*/ 	.word	0x00000000
        /*0020*/ 	.short	0x0000
        /*0022*/ 	.short	0x0000
        /*0024*/ 	.byte	0x00, 0xf5, 0x21, 0x00


	//----- nvinfo : EIATTR_SPARSE_MMA_MASK
	.align		4
.L_281:
        /*0028*/ 	.byte	0x03, 0x50
        /*002a*/ 	.short	0x0000


	//----- nvinfo : EIATTR_MAXREG_COUNT
	.align		4
        /*002c*/ 	.byte	0x03, 0x1b
        /*002e*/ 	.short	0x00ff


	//----- nvinfo : EIATTR_MERCURY_ISA_VERSION
	.align		4
        /*0030*/ 	.byte	0x03, 0x5f
        /*0032*/ 	.short	0x0101


	//----- nvinfo : EIATTR_VRC_CTA_INIT_COUNT
	.align		4
        /*0034*/ 	.byte	0x02, 0x4a
	.zero		1
	.zero		1


	//----- nvinfo : EIATTR_EXIT_INSTR_OFFSETS
	.align		4
        /*0038*/ 	.byte	0x04, 0x1c
        /*003a*/ 	.short	(.L_283 - .L_282)


	//   ....[0]....
.L_282:
        /*003c*/ 	.word	0x00000070


	//   ....[1]....
        /*0040*/ 	.word	0x000000d0


	//----- nvinfo : EIATTR_CBANK_PARAM_SIZE
	.align		4
.L_283:
        /*0044*/ 	.byte	0x03, 0x19
        /*0046*/ 	.short	0x000c


	//----- nvinfo : EIATTR_PARAM_CBANK
	.align		4
        /*0048*/ 	.byte	0x04, 0x0a
        /*004a*/ 	.short	(.L_285 - .L_284)
	.align		4
.L_284:
        /*004c*/ 	.word	index@(.nv.constant0._Z11uniqueNum37Pii)
        /*0050*/ 	.short	0x0380
        /*0052*/ 	.short	0x000c


	//----- nvinfo : EIATTR_SW_WAR
	.align		4
.L_285:
        /*0054*/ 	.byte	0x04, 0x36
        /*0056*/ 	.short	(.L_287 - .L_286)
.L_286:
        /*0058*/ 	.word	0x00000008
.L_287:


//--------------------- .nv.info._Z11uniqueNum36Pii --------------------------
	.section	.nv.info._Z11uniqueNum36Pii,"",@"SHT_CUDA_INFO"
	.sectionflags	@""
	.align	4


	//----- nvinfo : EIATTR_CUDA_API_VERSION
	.align		4
        /*0000*/ 	.byte	0x04, 0x37
        /*0002*/ 	.short	(.L_289 - .L_288)
.L_288:
        /*0004*/ 	.word	0x00000082


	//----- nvinfo : EIATTR_KPARAM_INFO
	.align		4
.L_289:
        /*0008*/ 	.byte	0x04, 0x17
        /*000a*/ 	.short	(.L_291 - .L_290)
.L_290:
        /*000c*/ 	.word	0x00000000
        /*0010*/ 	.short	0x0001
        /*0012*/ 	.short	0x0008
        /*0014*/ 	.byte	0x00, 0xf0, 0x11, 0x00


	//----- nvinfo : EIATTR_KPARAM_INFO
	.align		4
.L_291:
        /*0018*/ 	.byte	0x04, 0x17
        /*001a*/ 	.short	(.L_293 - .L_292)
.L_292:
        /*001c*/ 	.word	0x00000000
        /*0020*/ 	.short	0x0000
        /*0022*/ 	.short	0x0000
        /*0024*/ 	.byte	0x00, 0xf5, 0x21, 0x00


	//----- nvinfo : EIATTR_SPARSE_MMA_MASK
	.align		4
.L_293:
        /*0028*/ 	.byte	0x03, 0x50
        /*002a*/ 	.short	0x0000


	//----- nvinfo : EIATTR_MAXREG_COUNT
	.align		4
        /*002c*/ 	.byte	0x03, 0x1b
        /*002e*/ 	.short	0x00ff


	//----- nvinfo : EIATTR_MERCURY_ISA_VERSION
	.align		4
        /*0030*/ 	.byte	0x03, 0x5f
        /*0032*/ 	.short	0x0101


	//----- nvinfo : EIATTR_VRC_CTA_INIT_COUNT
	.align		4
        /*0034*/ 	.byte	0x02, 0x4a
	.zero		1
	.zero		1


	//----- nvinfo : EIATTR_EXIT_INSTR_OFFSETS
	.align		4
        /*0038*/ 	.byte	0x04, 0x1c
        /*003a*/ 	.short	(.L_295 - .L_294)


	//   ....[0]....
.L_294:
        /*003c*/ 	.word	0x00000070


	//   ....[1]....
        /*0040*/ 	.word	0x000000d0


	//----- nvinfo : EIATTR_CBANK_PARAM_SIZE
	.align		4
.L_295:
        /*0044*/ 	.byte	0x03, 0x19
        /*0046*/ 	.short	0x000c


	//----- nvinfo : EIATTR_PARAM_CBANK
	.align		4
        /*0048*/ 	.byte	0x04, 0x0a
        /*004a*/ 	.short	(.L_297 - .L_296)
	.align		4
.L_296:
        /*004c*/ 	.word	index@(.nv.constant0._Z11uniqueNum36Pii)
        /*0050*/ 	.short	0x0380
        /*0052*/ 	.short	0x000c


	//----- nvinfo : EIATTR_SW_WAR
	.align		4
.L_297:
        /*0054*/ 	.byte	0x04, 0x36
        /*0056*/ 	.short	(.L_299 - .L_298)
.L_298:
        /*0058*/ 	.word	0x00000008
.L_299:


//--------------------- .nv.info._Z11uniqueNum35Pii --------------------------
	.section	.nv.info._Z11uniqueNum35Pii,"",@"SHT_CUDA_INFO"
	.sectionflags	@""
	.align	4


	//----- nvinfo : EIATTR_CUDA_API_VERSION
	.align		4
        /*0000*/ 	.byte	0x04, 0x37
        /*0002*/ 	.short	(.L_301 - .L_300)
.L_300:
        /*0004*/ 	.word	0x00000082


	//----- nvinfo : EIATTR_KPARAM_INFO
	.align		4
.L_301:
        /*0008*/ 	.byte	0x04, 0x17
        /*000a*/ 	.short	(.L_303 - .L_302)
.L_302:
        /*000c*/ 	.word	0x00000000
        /*0010*/ 	.short	0x0001
        /*0012*/ 	.short	0x0008
        /*0014*/ 	.byte	0x00, 0xf0, 0x11, 0x00


	//----- nvinfo : EIATTR_KPARAM_INFO
	.align		4
.L_303:
        /*0018*/ 	.byte	0x04, 0x17
        /*001a*/ 	.short	(.L_305 - .L_304)
.L_304:
        /*001c*/ 	.word	0x00000000
        /*0020*/ 	.short	0x0000
        /*0022*/ 	.short	0x0000
        /*0024*/ 	.byte	0x00, 0xf5, 0x21, 0x00


	//----- nvinfo : EIATTR_SPARSE_MMA_MASK
	.align		4
.L_305:
        /*0028*/ 	.byte	0x03, 0x50
        /*002a*/ 	.short	0x0000


	//----- nvinfo : EIATTR_MAXREG_COUNT
	.align		4
        /*002c*/ 	.byte	0x03, 0x1b
        /*002e*/ 	.short	0x00ff


	//----- nvinfo : EIATTR_MERCURY_ISA_VERSION
	.align		4
        /*0030*/ 	.byte	0x03, 0x5f
        /*0032*/ 	.short	0x0101


	//----- nvinfo : EIATTR_VRC_CTA_INIT_COUNT
	.align		4
        /*0034*/ 	.byte	0x02, 0x4a
	.zero		1
	.zero		1


	//----- nvinfo : EIATTR_EXIT_INSTR_OFFSETS
	.align		4
        /*0038*/ 	.byte	0x04, 0x1c
        /*003a*/ 	.short	(.L_307 - .L_306)


	//   ....[0]....
.L_306:
        /*003c*/ 	.word	0x00000070


	//   ....[1]....
        /*0040*/ 	.word	0x000000d0


	//----- nvinfo : EIATTR_CBANK_PARAM_SIZE
	.align		4
.L_307:
        /*0044*/ 	.byte	0x03, 0x19
        /*0046*/ 	.short	0x000c


	//----- nvinfo : EIATTR_PARAM_CBANK
	.align		4
        /*0048*/ 	.byte	0x04, 0x0a
        /*004a*/ 	.short	(.L_309 - .L_308)
	.align		4
.L_308:
        /*004c*/ 	.word	index@(.nv.constant0._Z11uniqueNum35Pii)
        /*0050*/ 	.short	0x0380
        /*0052*/ 	.short	0x000c


	//----- nvinfo : EIATTR_SW_WAR
	.align		4
.L_309:
        /*0054*/ 	.byte	0x04, 0x36
        /*0056*/ 	.short	(.L_311 - .L_310)
.L_310:
        /*0058*/ 	.word	0x00000008
.L_311:


//--------------------- .nv.info._Z11uniqueNum34Pii --------------------------
	.section	.nv.info._Z11uniqueNum34Pii,"",@"SHT_CUDA_INFO"
	.sectionflags	@""
	.align	4


	//----- nvinfo : EIATTR_CUDA_API_VERSION
	.align		4
        /*0000*/ 	.byte	0x04, 0x37
        /*0002*/ 	.short	(.L_313 - .L_312)
.L_312:
        /*0004*/ 	.word	0x00000082


	//----- nvinfo : EIATTR_KPARAM_INFO
	.align		4
.L_313:
        /*0008*/ 	.byte	0x04, 0x17
        /*000a*/ 	.short	(.L_315 - .L_314)
.L_314:
        /*000c*/ 	.word	0x00000000
        /*0010*/ 	.short	0x0001
        /*0012*/ 	.short	0x0008
        /*0014*/ 	.byte	0x00, 0xf0, 0x11, 0x00


	//----- nvinfo : EIATTR_KPARAM_INFO
	.align		4
.L_315:
        /*0018*/ 	.byte	0x04, 0x17
        /*001a*/ 	.short	(.L_317 - .L_316)
.L_316:
        /*001c*/ 	.word	0x00000000
        /*0020*/ 	.short	0x0000
        /*0022*/ 	.short	0x0000
        /*0024*/ 	.byte	0x00, 0xf5, 0x21, 0x00


	//----- nvinfo : EIATTR_SPARSE_MMA_MASK
	.align		4
.L_317:
        /*0028*/ 	.byte	0x03, 0x50
        /*002a*/ 	.short	0x0000


	//----- nvinfo : EIATTR_MAXREG_COUNT
	.align		4
        /*002c*/ 	.byte	0x03, 0x1b
        /*002e*/ 	.short	0x00ff


	//----- nvinfo : EIATTR_MERCURY_ISA_VERSION
	.align		4
        /*0030*/ 	.byte	0x03, 0x5f
        /*0032*/ 	.short	0x0101


	//----- nvinfo : EIATTR_VRC_CTA_INIT_COUNT
	.align		4
        /*0034*/ 	.byte	0x02, 0x4a
	.zero		1
	.zero		1


	//----- nvinfo : EIATTR_EXIT_INSTR_OFFSETS
	.align		4
        /*0038*/ 	.byte	0x04, 0x1c
        /*003a*/ 	.short	(.L_319 - .L_318)


	//   ....[0]....
.L_318:
        /*003c*/ 	.word	0x00000070


	//   ....[1]....
        /*0040*/ 	.word	0x000000d0


	//----- nvinfo : EIATTR_CBANK_PARAM_SIZE
	.align		4
.L_319:
        /*0044*/ 	.byte	0x03, 0x19
        /*0046*/ 	.short	0x000c


	//----- nvinfo : EIATTR_PARAM_CBANK
	.align		4
        /*0048*/ 	.byte	0x04, 0x0a
        /*004a*/ 	.short	(.L_321 - .L_320)
	.align		4
.L_320:
        /*004c*/ 	.word	index@(.nv.constant0._Z11uniqueNum34Pii)
        /*0050*/ 	.short	0x0380
        /*0052*/ 	.short	0x000c


	//----- nvinfo : EIATTR_SW_WAR
	.align		4
.L_321:
        /*0054*/ 	.byte	0x04, 0x36
        /*0056*/ 	.short	(.L_323 - .L_322)
.L_322:
        /*0058*/ 	.word	0x00000008
.L_323:


//--------------------- .nv.info._Z11uniqueNum33Pii --------------------------
	.section	.nv.info._Z11uniqueNum33Pii,"",@"SHT_CUDA_INFO"
	.sectionflags	@""
	.align	4


	//----- nvinfo : EIATTR_CUDA_API_VERSION
	.align		4
        /*0000*/ 	.byte	0x04, 0x37
        /*0002*/ 	.short	(.L_325 - .L_324)
.L_324:
        /*0004*/ 	.word	0x00000082


	//----- nvinfo : EIATTR_KPARAM_INFO
	.align		4
.L_325:
        /*0008*/ 	.byte	0x04, 0x17
        /*000a*/ 	.short	(.L_327 - .L_326)
.L_326:
        /*000c*/ 	.word	0x00000000
        /*0010*/ 	.short	0x0001
        /*0012*/ 	.short	0x0008
        /*0014*/ 	.byte	0x00, 0xf0, 0x11, 0x00


	//----- nvinfo : EIATTR_KPARAM_INFO
	.align		4
.L_327:
        /*0018*/ 	.byte	0x04, 0x17
        /*001a*/ 	.short	(.L_329 - .L_328)
.L_328:
        /*001c*/ 	.word	0x00000000
        /*0020*/ 	.short	0x0000
        /*0022*/ 	.short	0x0000
        /*0024*/ 	.byte	0x00, 0xf5, 0x21, 0x00


	//----- nvinfo : EIATTR_SPARSE_MMA_MASK
	.align		4
.L_329:
        /*0028*/ 	.byte	0x03, 0x50
        /*002a*/ 	.short	0x0000


	//----- nvinfo : EIATTR_MAXREG_COUNT
	.align		4
        /*002c*/ 	.byte	0x03, 0x1b
        /*002e*/ 	.short	0x00ff


	//----- nvinfo : EIATTR_MERCURY_ISA_VERSION
	.align		4
        /*0030*/ 	.byte	0x03, 0x5f
        /*0032*/ 	.short	0x0101


	//----- nvinfo : EIATTR_VRC_CTA_INIT_COUNT
	.align		4
        /*0034*/ 	.byte	0x02, 0x4a
	.zero		1
	.zero		1


	//----- nvinfo : EIATTR_EXIT_INSTR_OFFSETS
	.align		4
        /*0038*/ 	.byte	0x04, 0x1c
        /*003a*/ 	.short	(.L_331 - .L_330)


	//   ....[0]....
.L_330:
        /*003c*/ 	.word	0x00000070


	//   ....[1]....
        /*0040*/ 	.word	0x000000d0


	//----- nvinfo : EIATTR_CBANK_PARAM_SIZE
	.align		4
.L_331:
        /*0044*/ 	.byte	0x03, 0x19
        /*0046*/ 	.short	0x000c


	//----- nvinfo : EIATTR_PARAM_CBANK
	.align		4
        /*0048*/ 	.byte	0x04, 0x0a
        /*004a*/ 	.short	(.L_333 - .L_332)
	.align		4
.L_332:
        /*004c*/ 	.word	index@(.nv.constant0._Z11uniqueNum33Pii)
        /*0050*/ 	.short	0x0380
        /*0052*/ 	.short	0x000c


	//----- nvinfo : EIATTR_SW_WAR
	.align		4
.L_333:
        /*0054*/ 	.byte	0x04, 0x36
        /*0056*/ 	.short	(.L_335 - .L_334)
.L_334:
        /*0058*/ 	.word	0x00000008
.L_335:


//--------------------- .nv.info._Z11uniqueNum32Pii --------------------------
	.section	.nv.info._Z11uniqueNum32Pii,"",@"SHT_CUDA_INFO"
	.sectionflags	@""
	.align	4


	//----- nvinfo : EIATTR_CUDA_API_VERSION
	.align		4
        /*0000*/ 	.byte	0x04, 0x37
        /*0002*/ 	.short	(.L_337 - .L_336)
.L_336:
        /*0004*/ 	.word	0x00000082


	//----- nvinfo : EIATTR_KPARAM_INFO
	.align		4
.L_337:
        /*0008*/ 	.byte	0x04, 0x17
        /*000a*/ 	.short	(.L_339 - .L_338)
.L_338:
        /*000c*/ 	.word	0x00000000
        /*0010*/ 	.short	0x0001
        /*0012*/ 	.short	0x0008
        /*0014*/ 	.byte	0x00, 0xf0, 0x11, 0x00


	//----- nvinfo : EIATTR_KPARAM_INFO
	.align		4
.L_339:
        /*0018*/ 	.byte	0x04, 0x17
        /*001a*/ 	.short	(.L_341 - .L_340)
.L_340:
        /*001c*/ 	.word	0x00000000
        /*0020*/ 	.short	0x0000
        /*0022*/ 	.short	0x0000
        /*0024*/ 	.byte	0x00, 0xf5, 0x21, 0x00


	//----- nvinfo : EIATTR_SPARSE_MMA_MASK
	.align		4
.L_341:
        /*0028*/ 	.byte	0x03, 0x50
        /*002a*/ 	.short	0x0000


	//----- nvinfo : EIATTR_MAXREG_COUNT
	.align		4
        /*002c*/ 	.byte	0x03, 0x1b
        /*002e*/ 	.short	0x00ff


	//----- nvinfo : EIATTR_MERCURY_ISA_VERSION
	.align		4
        /*0030*/ 	.byte	0x03, 0x5f
        /*0032*/ 	.short	0x0101


	//----- nvinfo : EIATTR_VRC_CTA_INIT_COUNT
	.align		4
        /*0034*/ 	.byte	0x02, 0x4a
	.zero		1
	.zero		1


	//----- nvinfo : EIATTR_EXIT_INSTR_OFFSETS
	.align		4
        /*0038*/ 	.byte	0x04, 0x1c
        /*003a*/ 	.short	(.L_343 - .L_342)


	//   ....[0]....
.L_342:
        /*003c*/ 	.word	0x00000070


	//   ....[1]....
        /*0040*/ 	.word	0x000000d0


	//----- nvinfo : EIATTR_CBANK_PARAM_SIZE
	.align		4
.L_343:
        /*0044*/ 	.byte	0x03, 0x19
        /*0046*/ 	.short	0x000c


	//----- nvinfo : EIATTR_PARAM_CBANK
	.align		4
        /*0048*/ 	.byte	0x04, 0x0a
        /*004a*/ 	.short	(.L_345 - .L_344)
	.align		4
.L_344:
        /*004c*/ 	.word	index@(.nv.constant0._Z11uniqueNum32Pii)
        /*0050*/ 	.short	0x0380
        /*0052*/ 	.short	0x000c


	//----- nvinfo : EIATTR_SW_WAR
	.align		4
.L_345:
        /*0054*/ 	.byte	0x04, 0x36
        /*0056*/ 	.short	(.L_347 - .L_346)
.L_346:
        /*0058*/ 	.word	0x00000008
.L_347:


//--------------------- .nv.info._Z11uniqueNum31Pii --------------------------
	.section	.nv.info._Z11uniqueNum31Pii,"",@"SHT_CUDA_INFO"
	.sectionflags	@""
	.align	4


	//----- nvinfo : EIATTR_CUDA_API_VERSION
	.align		4
        /*0000*/ 	.byte	0x04, 0x37
        /*0002*/ 	.short	(.L_349 - .L_348)
.L_348:
        /*0004*/ 	.word	0x00000082


	//----- nvinfo : EIATTR_KPARAM_INFO
	.align		4
.L_349:
        /*0008*/ 	.byte	0x04, 0x17
        /*000a*/ 	.short	(.L_351 - .L_350)
.L_350:
        /*000c*/ 	.word	0x00000000
        /*0010*/ 	.short	0x0001
        /*0012*/ 	.short	0x0008
        /*0014*/ 	.byte	0x00, 0xf0, 0x11, 0x00


	//----- nvinfo : EIATTR_KPARAM_INFO
	.align		4
.L_351:
        /*0018*/ 	.byte	0x04, 0x17
        /*001a*/ 	.short	(.L_353 - .L_352)
.L_352:
        /*001c*/ 	.word	0x00000000
        /*0020*/ 	.short	0x0000
        /*0022*/ 	.short	0x0000
        /*0024*/ 	.byte	0x00, 0xf5, 0x21, 0x00


	//----- nvinfo : EIATTR_SPARSE_MMA_MASK
	.align		4
.L_353:
        /*0028*/ 	.byte	0x03, 0x50
        /*002a*/ 	.short	0x0000


	//----- nvinfo : EIATTR_MAXREG_COUNT
	.align		4
        /*002c*/ 	.byte	0x03, 0x1b
        /*002e*/ 	.short	0x00ff


	//----- nvinfo : EIATTR_MERCURY_ISA_VERSION
	.align		4
        /*0030*/ 	.byte	0x03, 0x5f
        /*0032*/ 	.short	0x0101


	//----- nvinfo : EIATTR_VRC_CTA_INIT_COUNT
	.align		4
        /*0034*/ 	.byte	0x02, 0x4a
	.zero		1
	.zero		1


	//----- nvinfo : EIATTR_EXIT_INSTR_OFFSETS
	.align		4
        /*0038*/ 	.byte	0x04, 0x1c
        /*003a*/ 	.short	(.L_355 - .L_354)


	//   ....[0]....
.L_354:
        /*003c*/ 	.word	0x00000070


	//   ....[1]....
        /*0040*/ 	.word	0x000000d0


	//----- nvinfo : EIATTR_CBANK_PARAM_SIZE
	.align		4
.L_355:
        /*0044*/ 	.byte	0x03, 0x19
        /*0046*/ 	.short	0x000c


	//----- nvinfo : EIATTR_PARAM_CBANK
	.align		4
        /*0048*/ 	.byte	0x04, 0x0a
        /*004a*/ 	.short	(.L_357 - .L_356)
	.align		4
.L_356:
        /*004c*/ 	.word	index@(.nv.constant0._Z11uniqueNum31Pii)
        /*0050*/ 	.short	0x0380
        /*0052*/ 	.short	0x000c


	//----- nvinfo : EIATTR_SW_WAR
	.align		4
.L_357:
        /*0054*/ 	.byte	0x04, 0x36
        /*0056*/ 	.short	(.L_359 - .L_358)
.L_358:
        /*0058*/ 	.word	0x00000008
.L_359:


//--------------------- .nv.info._Z11uniqueNum30Pii --------------------------
	.section	.nv.info._Z11uniqueNum30Pii,"",@"SHT_CUDA_INFO"
	.sectionflags	@""
	.align	4


	//----- nvinfo : EIATTR_CUDA_API_VERSION
	.align		4
        /*0000*/ 	.byte	0x04, 0x37
        /*0002*/ 	.short	(.L_361 - .L_360)
.L_360:
        /*0004*/ 	.word	0x00000082


	//----- nvinfo : EIATTR_KPARAM_INFO
	.align		4
.L_361:
        /*0008*/ 	.byte	0x04, 0x17
        /*000a*/ 	.short	(.L_363 - .L_362)
.L_362:
        /*000c*/ 	.word	0x00000000
        /*0010*/ 	.short	0x0001
        /*0012*/ 	.short	0x0008
        /*0014*/ 	.byte	0x00, 0xf0, 0x11, 0x00


	//----- nvinfo : EIATTR_KPARAM_INFO
	.align		4
.L_363:
        /*0018*/ 	.byte	0x04, 0x17
        /*001a*/ 	.short	(.L_365 - .L_364)
.L_364:
        /*001c*/ 	.word	0x00000000
        /*0020*/ 	.short	0x0000
        /*0022*/ 	.short	0x0000
        /*0024*/ 	.byte	0x00, 0xf5, 0x21, 0x00


	//----- nvinfo : EIATTR_SPARSE_MMA_MASK
	.align		4
.L_365:
        /*0028*/ 	.byte	0x03, 0x50
        /*002a*/ 	.short	0x0000


	//----- nvinfo : EIATTR_MAXREG_COUNT
	.align		4
        /*002c*/ 	.byte	0x03, 0x1b
        /*002e*/ 	.short	0x00ff


	//----- nvinfo : EIATTR_MERCURY_ISA_VERSION
	.align		4
        /*0030*/ 	.byte	0x03, 0x5f
        /*0032*/ 	.short	0x0101


	//----- nvinfo : EIATTR_VRC_CTA_INIT_COUNT
	.align		4
        /*0034*/ 	.byte	0x02, 0x4a
	.zero		1
	.zero		1


	//----- nvinfo : EIATTR_EXIT_INSTR_OFFSETS
	.align		4
        /*0038*/ 	.byte	0x04, 0x1c
        /*003a*/ 	.short	(.L_367 - .L_366)


	//   ....[0]....
.L_366:
        /*003c*/ 	.word	0x00000070


	//   ....[1]....
        /*0040*/ 	.word	0x000000d0


	//----- nvinfo : EIATTR_CBANK_PARAM_SIZE
	.align		4
.L_367:
        /*0044*/ 	.byte	0x03, 0x19
        /*0046*/ 	.short	0x000c


	//----- nvinfo : EIATTR_PARAM_CBANK
	.align		4
        /*0048*/ 	.byte	0x04, 0x0a
        /*004a*/ 	.short	(.L_369 - .L_368)
	.align		4
.L_368:
        /*004c*/ 	.word	index@(.nv.constant0._Z11uniqueNum30Pii)
        /*0050*/ 	.short	0x0380
        /*0052*/ 	.short	0x000c


	//----- nvinfo : EIATTR_SW_WAR
	.align		4
.L_369:
        /*0054*/ 	.byte	0x04, 0x36
        /*0056*/ 	.short	(.L_371 - .L_370)
.L_370:
        /*0058*/ 	.word	0x00000008
.L_371:


//--------------------- .nv.info._Z11uniqueNum29Pii --------------------------
	.section	.nv.info._Z11uniqueNum29Pii,"",@"SHT_CUDA_INFO"
	.sectionflags	@""
	.align	4


	//----- nvinfo : EIATTR_CUDA_API_VERSION
	.align		4
        /*0000*/ 	.byte	0x04, 0x37
        /*0002*/ 	.short	(.L_373 - .L_372)
.L_372:
        /*0004*/ 	.word	0x00000082


	//----- nvinfo : EIATTR_KPARAM_INFO
	.align		4
.L_373:
        /*0008*/ 	.byte	0x04, 0x17
        /*000a*/ 	.short	(.L_375 - .L_374)
.L_374:
        /*000c*/ 	.word	0x00000000
        /*0010*/ 	.short	0x0001
        /*0012*/ 	.short	0x0008
        /*0014*/ 	.byte	0x00, 0xf0, 0x11, 0x00


	//----- nvinfo : EIATTR_KPARAM_INFO
	.align		4
.L_375:
        /*0018*/ 	.byte	0x04, 0x17
        /*001a*/ 	.short	(.L_377 - .L_376)
.L_376:
        /*001c*/ 	.word	0x00000000
        /*0020*/ 	.short	0x0000
        /*0022*/ 	.short	0x0000
        /*0024*/ 	.byte	0x00, 0xf5, 0x21, 0x00


	//----- nvinfo : EIATTR_SPARSE_MMA_MASK
	.align		4
.L_377:
        /*0028*/ 	.byte	0x03, 0x50
        /*002a*/ 	.short	0x0000


	//----- nvinfo : EIATTR_MAXREG_COUNT
	.align		4
        /*002c*/ 	.byte	0x03, 0x1b
        /*002e*/ 	.short	0x00ff


	//----- nvinfo : EIATTR_MERCURY_ISA_VERSION
	.align		4
        /*0030*/ 	.byte	0x03, 0x5f
        /*0032*/ 	.short	0x0101


	//----- nvinfo : EIATTR_VRC_CTA_INIT_COUNT
	.align		4
        /*0034*/ 	.byte	0x02, 0x4a
	.zero		1
	.zero		1


	//----- nvinfo : EIATTR_EXIT_INSTR_OFFSETS
	.align		4
        /*0038*/ 	.byte	0x04, 0x1c
        /*003a*/ 	.short	(.L_379 - .L_378)


	//   ....[0]....
.L_378:
        /*003c*/ 	.word	0x00000070


	//   ....[1]....
        /*0040*/ 	.word	0x000000d0


	//----- nvinfo : EIATTR_CBANK_PARAM_SIZE
	.align		4
.L_379:
        /*0044*/ 	.byte	0x03, 0x19
        /*0046*/ 	.short	0x000c


	//----- nvinfo : EIATTR_PARAM_CBANK
	.align		4
        /*0048*/ 	.byte	0x04, 0x0a
        /*004a*/ 	.short	(.L_381 - .L_380)
	.align		4
.L_380:
        /*004c*/ 	.word	index@(.nv.constant0._Z11uniqueNum29Pii)
        /*0050*/ 	.short	0x0380
        /*0052*/ 	.short	0x000c


	//----- nvinfo : EIATTR_SW_WAR
	.align		4
.L_381:
        /*0054*/ 	.byte	0x04, 0x36
        /*0056*/ 	.short	(.L_383 - .L_382)
.L_382:
        /*0058*/ 	.word	0x00000008
.L_383:


//--------------------- .nv.info._Z11uniqueNum28Pii --------------------------
	.section	.nv.info._Z11uniqueNum28Pii,"",@"SHT_CUDA_INFO"
	.sectionflags	@""
	.align	4


	//----- nvinfo : EIATTR_CUDA_API_VERSION
	.align		4
        /*0000*/ 	.byte	0x04, 0x37
        /*0002*/ 	.short	(.L_385 - .L_384)
.L_384:
        /*0004*/ 	.word	0x00000082


	//----- nvinfo : EIATTR_KPARAM_INFO
	.align		4
.L_385:
        /*0008*/ 	.byte	0x04, 0x17
        /*000a*/ 	.short	(.L_387 - .L_386)
.L_386:
        /*000c*/ 	.word	0x00000000
        /*0010*/ 	.short	0x0001
        /*0012*/ 	.short	0x0008
        /*0014*/ 	.byte	0x00, 0xf0, 0x11, 0x00


	//----- nvinfo : EIATTR_KPARAM_INFO
	.align		4
.L_387:
        /*0018*/ 	.byte	0x04, 0x17
        /*001a*/ 	.short	(.L_389 - .L_388)
.L_388:
        /*001c*/ 	.word	0x00000000
        /*0020*/ 	.short	0x0000
        /*0022*/ 	.short	0x0000
        /*0024*/ 	.byte	0x00, 0xf5, 0x21, 0x00


	//----- nvinfo : EIATTR_SPARSE_MMA_MASK
	.align		4
.L_389:
        /*0028*/ 	.byte	0x03, 0x50
        /*002a*/ 	.short	0x0000


	//----- nvinfo : EIATTR_MAXREG_COUNT
	.align		4
        /*002c*/ 	.byte	0x03, 0x1b
        /*002e*/ 	.short	0x00ff


	//----- nvinfo : EIATTR_MERCURY_ISA_VERSION
	.align		4
        /*0030*/ 	.byte	0x03, 0x5f
        /*0032*/ 	.short	0x0101


	//----- nvinfo : EIATTR_VRC_CTA_INIT_COUNT
	.align		4
        /*0034*/ 	.byte	0x02, 0x4a
	.zero		1
	.zero		1


	//----- nvinfo : EIATTR_EXIT_INSTR_OFFSETS
	.align		4
        /*0038*/ 	.byte	0x04, 0x1c
        /*003a*/ 	.short	(.L_391 - .L_390)


	//   ....[0]....
.L_390:
        /*003c*/ 	.word	0x00000070


	//   ....[1]....
        /*0040*/ 	.word	0x000000d0


	//----- nvinfo : EIATTR_CBANK_PARAM_SIZE
	.align		4
.L_391:
        /*0044*/ 	.byte	0x03, 0x19
        /*0046*/ 	.short	0x000c


	//----- nvinfo : EIATTR_PARAM_CBANK
	.align		4
        /*0048*/ 	.byte	0x04, 0x0a
        /*004a*/ 	.short	(.L_393 - .L_392)
	.align		4
.L_392:
        /*004c*/ 	.word	index@(.nv.constant0._Z11uniqueNum28Pii)
        /*0050*/ 	.short	0x0380
        /*0052*/ 	.short	0x000c


	//----- nvinfo : EIATTR_SW_WAR
	.align		4
.L_393:
        /*0054*/ 	.byte	0x04, 0x36
        /*0056*/ 	.short	(.L_395 - .L_394)
.L_394:
        /*0058*/ 	.word	0x00000008
.L_395:


//--------------------- .nv.info._Z11uniqueNum27Pii --------------------------
	.section	.nv.info._Z11uniqueNum27Pii,"",@"SHT_CUDA_INFO"
	.sectionflags	@""
	.align	4


	//----- nvinfo : EIATTR_CUDA_API_VERSION
	.align		4
        /*0000*/ 	.byte	0x04, 0x37
        /*0002*/ 	.short	(.L_397 - .L_396)
.L_396:
        /*0004*/ 	.word	0x00000082


	//----- nvinfo : EIATTR_KPARAM_INFO
	.align		4
.L_397:
        /*0008*/ 	.byte	0x04, 0x17
        /*000a*/ 	.short	(.L_399 - .L_398)
.L_398:
        /*000c*/ 	.word	0x00000000
        /*0010*/ 	.short	0x0001
        /*0012*/ 	.short	0x0008
        /*0014*/ 	.byte	0x00, 0xf0, 0x11, 0x00


	//----- nvinfo : EIATTR_KPARAM_INFO
	.align		4
.L_399:
        /*0018*/ 	.byte	0x04, 0x17
        /*001a*/ 	.short	(.L_401 - .L_400)
.L_400:
        /*001c*/ 	.word	0x00000000
        /*0020*/ 	.short	0x0000
        /*0022*/ 	.short	0x0000
        /*0024*/ 	.byte	0x00, 0xf5, 0x21, 0x00


	//----- nvinfo : EIATTR_SPARSE_MMA_MASK
	.align		4
.L_401:
        /*0028*/ 	.byte	0x03, 0x50
        /*002a*/ 	.short	0x0000


	//----- nvinfo : EIATTR_MAXREG_COUNT
	.align		4
        /*002c*/ 	.byte	0x03, 0x1b
        /*002e*/ 	.short	0x00ff


	//----- nvinfo : EIATTR_MERCURY_ISA_VERSION
	.align		4
        /*0030*/ 	.byte	0x03, 0x5f
        /*0032*/ 	.short	0x0101


	//----- nvinfo : EIATTR_VRC_CTA_INIT_COUNT
	.align		4
        /*0034*/ 	.byte	0x02, 0x4a
	.zero		1
	.zero		1


	//----- nvinfo : EIATTR_EXIT_INSTR_OFFSETS
	.align		4
        /*0038*/ 	.byte	0x04, 0x1c
        /*003a*/ 	.short	(.L_403 - .L_402)


	//   ....[0]....
.L_402:
        /*003c*/ 	.word	0x00000070


	//   ....[1]....
        /*0040*/ 	.word	0x000000d0


	//----- nvinfo : EIATTR_CBANK_PARAM_SIZE
	.align		4
.L_403:
        /*0044*/ 	.byte	0x03, 0x19
        /*0046*/ 	.short	0x000c


	//----- nvinfo : EIATTR_PARAM_CBANK
	.align		4
        /*0048*/ 	.byte	0x04, 0x0a
        /*004a*/ 	.short	(.L_405 - .L_404)
	.align		4
.L_404:
        /*004c*/ 	.word	index@(.nv.constant0._Z11uniqueNum27Pii)
        /*0050*/ 	.short	0x0380
        /*0052*/ 	.short	0x000c


	//----- nvinfo : EIATTR_SW_WAR
	.align		4
.L_405:
        /*0054*/ 	.byte	0x04, 0x36
        /*0056*/ 	.short	(.L_407 - .L_406)
.L_406:
        /*0058*/ 	.word	0x00000008
.L_407:


//--------------------- .nv.info._Z11uniqueNum26Pii --------------------------
	.section	.nv.info._Z11uniqueNum26Pii,"",@"SHT_CUDA_INFO"
	.sectionflags	@""
	.align	4


	//----- nvinfo : EIATTR_CUDA_API_VERSION
	.align		4
        /*0000*/ 	.byte	0x04, 0x37
        /*0002*/ 	.short	(.L_409 - .L_408)
.L_408:
        /*0004*/ 	.word	0x00000082


	//----- nvinfo : EIATTR_KPARAM_INFO
	.align		4
.L_409:
        /*0008*/ 	.byte	0x04, 0x17
        /*000a*/ 	.short	(.L_411 - .L_410)
.L_410:
        /*000c*/ 	.word	0x00000000
        /*0010*/ 	.short	0x0001
        /*0012*/ 	.short	0x0008
        /*0014*/ 	.byte	0x00, 0xf0, 0x11, 0x00


	//----- nvinfo : EIATTR_KPARAM_INFO
	.align		4
.L_411:
        /*0018*/ 	.byte	0x04, 0x17
        /*001a*/ 	.short	(.L_413 - .L_412)
.L_412:
        /*001c*/ 	.word	0x00000000
        /*0020*/ 	.short	0x0000
        /*0022*/ 	.short	0x0000
        /*0024*/ 	.byte	0x00, 0xf5, 0x21, 0x00


	//----- nvinfo : EIATTR_SPARSE_MMA_MASK
	.align		4
.L_413:
        /*0028*/ 	.byte	0x03, 0x50
        /*002a*/ 	.short	0x0000


	//----- nvinfo : EIATTR_MAXREG_COUNT
	.align		4
        /*002c*/ 	.byte	0x03, 0x1b
        /*002e*/ 	.short	0x00ff


	//----- nvinfo : EIATTR_MERCURY_ISA_VERSION
	.align		4
        /*0030*/ 	.byte	0x03, 0x5f
        /*0032*/ 	.short	0x0101


	//----- nvinfo : EIATTR_VRC_CTA_INIT_COUNT
	.align		4
        /*0034*/ 	.byte	0x02, 0x4a
	.zero		1
	.zero		1


	//----- nvinfo : EIATTR_EXIT_INSTR_OFFSETS
	.align		4
        /*0038*/ 	.byte	0x04, 0x1c
        /*003a*/ 	.short	(.L_415 - .L_414)


	//   ....[0]....
.L_414:
        /*003c*/ 	.word	0x00000070


	//   ....[1]....
        /*0040*/ 	.word	0x000000d0


	//----- nvinfo : EIATTR_CBANK_PARAM_SIZE
	.align		4
.L_415:
        /*0044*/ 	.byte	0x03, 0x19
        /*0046*/ 	.short	0x000c


	//----- nvinfo : EIATTR_PARAM_CBANK
	.align		4
        /*0048*/ 	.byte	0x04, 0x0a
        /*004a*/ 	.short	(.L_417 - .L_416)
	.align		4
.L_416:
        /*004c*/ 	.word	index@(.nv.constant0._Z11uniqueNum26Pii)
        /*0050*/ 	.short	0x0380
        /*0052*/ 	.short	0x000c


	//----- nvinfo : EIATTR_SW_WAR
	.align		4
.L_417:
        /*0054*/ 	.byte	0x04, 0x36
        /*0056*/ 	.short	(.L_419 - .L_418)
.L_418:
        /*0058*/ 	.word	0x00000008
.L_419:


//--------------------- .nv.info._Z11uniqueNum25Pii --------------------------
	.section	.nv.info._Z11uniqueNum25Pii,"",@"SHT_CUDA_INFO"
	.sectionflags	@""
	.align	4


	//----- nvinfo : EIATTR_CUDA_API_VERSION
	.align		4
        /*0000*/ 	.byte	0x04, 0x37
        /*0002*/ 	.short	(.L_421 - .L_420)
.L_420:
        /*0004*/ 	.word	0x00000082


	//----- nvinfo : EIATTR_KPARAM_INFO
	.align		4
.L_421:
        /*0008*/ 	.byte	0x04, 0x17
        /*000a*/ 	.short	(.L_423 - .L_422)
.L_422:
        /*000c*/ 	.word	0x00000000
        /*0010*/ 	.short	0x0001
        /*0012*/ 	.short	0x0008
        /*0014*/ 	.byte	0x00, 0xf0, 0x11, 0x00


	//----- nvinfo : EIATTR_KPARAM_INFO
	.align		4
.L_423:
        /*0018*/ 	.byte	0x04, 0x17
        /*001a*/ 	.short	(.L_425 - .L_424)
.L_424:
        /*001c*/ 	.word	0x00000000
        /*0020*/ 	.short	0x0000
        /*0022*/ 	.short	0x0000
        /*0024*/ 	.byte	0x00, 0xf5, 0x21, 0x00


	//----- nvinfo : EIATTR_SPARSE_MMA_MASK
	.align		4
.L_425:
        /*0028*/ 	.byte	0x03, 0x50
        /*002a*/ 	.short	0x0000


	//----- nvinfo : EIATTR_MAXREG_COUNT
	.align		4
        /*002c*/ 	.byte	0x03, 0x1b
        /*002e*/ 	.short	0x00ff


	//----- nvinfo : EIATTR_MERCURY_ISA_VERSION
	.align		4
        /*0030*/ 	.byte	0x03, 0x5f
        /*0032*/ 	.short	0x0101


	//----- nvinfo : EIATTR_VRC_CTA_INIT_COUNT
	.align		4
        /*0034*/ 	.byte	0x02, 0x4a
	.zero		1
	.zero		1


	//----- nvinfo : EIATTR_EXIT_INSTR_OFFSETS
	.align		4
        /*0038*/ 	.byte	0x04, 0x1c
        /*003a*/ 	.short	(.L_427 - .L_426)


	//   ....[0]....
.L_426:
        /*003c*/ 	.word	0x00000070


	//   ....[1]....
        /*0040*/ 	.word	0x000000d0


	//----- nvinfo : EIATTR_CBANK_PARAM_SIZE
	.align		4
.L_427:
        /*0044*/ 	.byte	0x03, 0x19
        /*0046*/ 	.short	0x000c


	//----- nvinfo : EIATTR_PARAM_CBANK
	.align		4
        /*0048*/ 	.byte	0x04, 0x0a
        /*004a*/ 	.short	(.L_429 - .L_428)
	.align		4
.L_428:
        /*004c*/ 	.word	index@(.nv.constant0._Z11uniqueNum25Pii)
        /*0050*/ 	.short	0x0380
        /*0052*/ 	.short	0x000c


	//----- nvinfo : EIATTR_SW_WAR
	.align		4
.L_429:
        /*0054*/ 	.byte	0x04, 0x36
        /*0056*/ 	.short	(.L_431 - .L_430)
.L_430:
        /*0058*/ 	.word	0x00000008
.L_431:


//--------------------- .nv.info._Z11uniqueNum24Pii --------------------------
	.section	.nv.info._Z11uniqueNum24Pii,"",@"SHT_CUDA_INFO"
	.sectionflags	@""
	.align	4


	//----- nvinfo : EIATTR_CUDA_API_VERSION
	.align		4
        /*0000*/ 	.byte	0x04, 0x37
        /*0002*/ 	.short	(.L_433 - .L_432)
.L_432:
        /*0004*/ 	.word	0x00000082


	//----- nvinfo : EIATTR_KPARAM_INFO
	.align		4
.L_433:
        /*0008*/ 	.byte	0x04, 0x17
        /*000a*/ 	.short	(.L_435 - .L_434)
.L_434:
        /*000c*/ 	.word	0x00000000
        /*0010*/ 	.short	0x0001
        /*0012*/ 	.short	0x0008
        /*0014*/ 	.byte	0x00, 0xf0, 0x11, 0x00


	//----- nvinfo : EIATTR_KPARAM_INFO
	.align		4
.L_435:
        /*0018*/ 	.byte	0x04, 0x17
        /*001a*/ 	.short	(.L_437 - .L_436)
.L_436:
        /*001c*/ 	.word	0x00000000
        /*0020*/ 	.short	0x0000
        /*0022*/ 	.short	0x0000
        /*0024*/ 	.byte	0x00, 0xf5, 0x21, 0x00


	//----- nvinfo : EIATTR_SPARSE_MMA_MASK
	.align		4
.L_437:
        /*0028*/ 	.byte	0x03, 0x50
        /*002a*/ 	.short	0x0000


	//----- nvinfo : EIATTR_MAXREG_COUNT
	.align		4
        /*002c*/ 	.byte	0x03, 0x1b
        /*002e*/ 	.short	0x00ff


	//----- nvinfo : EIATTR_MERCURY_ISA_VERSION
	.align		4
        /*0030*/ 	.byte	0x03, 0x5f
        /*0032*/ 	.short	0x0101


	//----- nvinfo : EIATTR_VRC_CTA_INIT_COUNT
	.align		4
        /*0034*/ 	.byte	0x02, 0x4a
	.zero		1
	.zero		1


	//----- nvinfo : EIATTR_EXIT_INSTR_OFFSETS
	.align		4
        /*0038*/ 	.byte	0x04, 0x1c
        /*003a*/ 	.short	(.L_439 - .L_438)


	//   ....[0]....
.L_438:
        /*003c*/ 	.word	0x00000070


	//   ....[1]....
        /*0040*/ 	.word	0x000000d0


	//----- nvinfo : EIATTR_CBANK_PARAM_SIZE
	.align		4
.L_439:
        /*0044*/ 	.byte	0x03, 0x19
        /*0046*/ 	.short	0x000c


	//----- nvinfo : EIATTR_PARAM_CBANK
	.align		4
        /*0048*/ 	.byte	0x04, 0x0a
        /*004a*/ 	.short	(.L_441 - .L_440)
	.align		4
.L_440:
        /*004c*/ 	.word	index@(.nv.constant0._Z11uniqueNum24Pii)
        /*0050*/ 	.short	0x0380
        /*0052*/ 	.short	0x000c


	//----- nvinfo : EIATTR_SW_WAR
	.align		4
.L_441:
        /*0054*/ 	.byte	0x04, 0x36
        /*0056*/ 	.short	(.L_443 - .L_442)
.L_442:
        /*0058*/ 	.word	0x00000008
.L_443:


//--------------------- .nv.info._Z11uniqueNum23Pii --------------------------
	.section	.nv.info._Z11uniqueNum23Pii,"",@"SHT_CUDA_INFO"
	.sectionflags	@""
	.align	4


	//----- nvinfo : EIATTR_CUDA_API_VERSION
	.align		4
        /*0000*/ 	.byte	0x04, 0x37
        /*0002*/ 	.short	(.L_445 - .L_444)
.L_444:
        /*0004*/ 	.word	0x00000082


	//----- nvinfo : EIATTR_KPARAM_INFO
	.align		4
.L_445:
        /*0008*/ 	.byte	0x04, 0x17
        /*000a*/ 	.short	(.L_447 - .L_446)
.L_446:
        /*000c*/ 	.word	0x00000000
        /*0010*/ 	.short	0x0001
        /*0012*/ 	.short	0x0008
        /*0014*/ 	.byte	0x00, 0xf0, 0x11, 0x00


	//----- nvinfo : EIATTR_KPARAM_INFO
	.align		4
.L_447:
        /*0018*/ 	.byte	0x04, 0x17
        /*001a*/ 	.short	(.L_449 - .L_448)
.L_448:
        /*001c*/ 	.word	0x00000000
        /*0020*/ 	.short	0x0000
        /*0022*/ 	.short	0x0000
        /*0024*/ 	.byte	0x00, 0xf5, 0x21, 0x00


	//----- nvinfo : EIATTR_SPARSE_MMA_MASK
	.align		4
.L_449:
        /*0028*/ 	.byte	0x03, 0x50
        /*002a*/ 	.short	0x0000


	//----- nvinfo : EIATTR_MAXREG_COUNT
	.align		4
        /*002c*/ 	.byte	0x03, 0x1b
        /*002e*/ 	.short	0x00ff


	//----- nvinfo : EIATTR_MERCURY_ISA_VERSION
	.align		4
        /*0030*/ 	.byte	0x03, 0x5f
        /*0032*/ 	.short	0x0101


	//----- nvinfo : EIATTR_VRC_CTA_INIT_COUNT
	.align		4
        /*0034*/ 	.byte	0x02, 0x4a
	.zero		1
	.zero		1


	//----- nvinfo : EIATTR_EXIT_INSTR_OFFSETS
	.align		4
        /*0038*/ 	.byte	0x04, 0x1c
        /*003a*/ 	.short	(.L_451 - .L_450)


	//   ....[0]....
.L_450:
        /*003c*/ 	.word	0x00000070


	//   ....[1]....
        /*0040*/ 	.word	0x000000d0


	//----- nvinfo : EIATTR_CBANK_PARAM_SIZE
	.align		4
.L_451:
        /*0044*/ 	.byte	0x03, 0x19
        /*0046*/ 	.short	0x000c


	//----- nvinfo : EIATTR_PARAM_CBANK
	.align		4
        /*0048*/ 	.byte	0x04, 0x0a
        /*004a*/ 	.short	(.L_453 - .L_452)
	.align		4
.L_452:
        /*004c*/ 	.word	index@(.nv.constant0._Z11uniqueNum23Pii)
        /*0050*/ 	.short	0x0380
        /*0052*/ 	.short	0x000c


	//----- nvinfo : EIATTR_SW_WAR
	.align		4
.L_453:
        /*0054*/ 	.byte	0x04, 0x36
        /*0056*/ 	.short	(.L_455 - .L_454)
.L_454:
        /*0058*/ 	.word	0x00000008
.L_455:


//--------------------- .nv.info._Z11uniqueNum22Pii --------------------------
	.section	.nv.info._Z11uniqueNum22Pii,"",@"SHT_CUDA_INFO"
	.sectionflags	@""
	.align	4


	//----- nvinfo : EIATTR_CUDA_API_VERSION
	.align		4
        /*0000*/ 	.byte	0x04, 0x37
        /*0002*/ 	.short	(.L_457 - .L_456)
.L_456:
        /*0004*/ 	.word	0x00000082


	//----- nvinfo : EIATTR_KPARAM_INFO
	.align		4
.L_457:
        /*0008*/ 	.byte	0x04, 0x17
        /*000a*/ 	.short	(.L_459 - .L_458)
.L_458:
        /*000c*/ 	.word	0x00000000
        /*0010*/ 	.short	0x0001
        /*0012*/ 	.short	0x0008
        /*0014*/ 	.byte	0x00, 0xf0, 0x11, 0x00


	//----- nvinfo : EIATTR_KPARAM_INFO
	.align		4
.L_459:
        /*0018*/ 	.byte	0x04, 0x17
        /*001a*/ 	.short	(.L_461 - .L_460)
.L_460:
        /*001c*/ 	.word	0x00000000
        /*0020*/ 	.short	0x0000
        /*0022*/ 	.short	0x0000
        /*0024*/ 	.byte	0x00, 0xf5, 0x21, 0x00


	//----- nvinfo : EIATTR_SPARSE_MMA_MASK
	.align		4
.L_461:
        /*0028*/ 	.byte	0x03, 0x50
        /*002a*/ 	.short	0x0000


	//----- nvinfo : EIATTR_MAXREG_COUNT
	.align		4
        /*002c*/ 	.byte	0x03, 0x1b
        /*002e*/ 	.short	0x00ff


	//----- nvinfo : EIATTR_MERCURY_ISA_VERSION
	.align		4
        /*0030*/ 	.byte	0x03, 0x5f
        /*0032*/ 	.short	0x0101


	//----- nvinfo : EIATTR_VRC_CTA_INIT_COUNT
	.align		4
        /*0034*/ 	.byte	0x02, 0x4a
	.zero		1
	.zero		1


	//----- nvinfo : EIATTR_EXIT_INSTR_OFFSETS
	.align		4
        /*0038*/ 	.byte	0x04, 0x1c
        /*003a*/ 	.short	(.L_463 - .L_462)


	//   ....[0]....
.L_462:
        /*003c*/ 	.word	0x00000070


	//   ....[1]....
        /*0040*/ 	.word	0x000000d0


	//----- nvinfo : EIATTR_CBANK_PARAM_SIZE
	.align		4
.L_463:
        /*0044*/ 	.byte	0x03, 0x19
        /*0046*/ 	.short	0x000c


	//----- nvinfo : EIATTR_PARAM_CBANK
	.align		4
        /*0048*/ 	.byte	0x04, 0x0a
        /*004a*/ 	.short	(.L_465 - .L_464)
	.align		4
.L_464:
        /*004c*/ 	.word	index@(.nv.constant0._Z11uniqueNum22Pii)
        /*0050*/ 	.short	0x0380
        /*0052*/ 	.short	0x000c


	//----- nvinfo : EIATTR_SW_WAR
	.align		4
.L_465:
        /*0054*/ 	.byte	0x04, 0x36
        /*0056*/ 	.short	(.L_467 - .L_466)
.L_466:
        /*0058*/ 	.word	0x00000008
.L_467:


//--------------------- .nv.info._Z11uniqueNum21Pii --------------------------
	.section	.nv.info._Z11uniqueNum21Pii,"",@"SHT_CUDA_INFO"
	.sectionflags	@""
	.align	4


	//----- nvinfo : EIATTR_CUDA_API_VERSION
	.align		4
        /*0000*/ 	.byte	0x04, 0x37
        /*0002*/ 	.short	(.L_469 - .L_468)
.L_468:
        /*0004*/ 	.word	0x00000082


	//----- nvinfo : EIATTR_KPARAM_INFO
	.align		4
.L_469:
        /*0008*/ 	.byte	0x04, 0x17
        /*000a*/ 	.short	(.L_471 - .L_470)
.L_470:
        /*000c*/ 	.word	0x00000000
        /*0010*/ 	.short	0x0001
        /*0012*/ 	.short	0x0008
        /*0014*/ 	.byte	0x00, 0xf0, 0x11, 0x00


	//----- nvinfo : EIATTR_KPARAM_INFO
	.align		4
.L_471:
        /*0018*/ 	.byte	0x04, 0x17
        /*001a*/ 	.short	(.L_473 - .L_472)
.L_472:
        /*001c*/ 	.word	0x00000000
        /*0020*/ 	.short	0x0000
        /*0022*/ 	.short	0x0000
        /*0024*/ 	.byte	0x00, 0xf5, 0x21, 0x00


	//----- nvinfo : EIATTR_SPARSE_MMA_MASK
	.align		4
.L_473:
        /*0028*/ 	.byte	0x03, 0x50
        /*002a*/ 	.short	0x0000


	//----- nvinfo : EIATTR_MAXREG_COUNT
	.align		4
        /*002c*/ 	.byte	0x03, 0x1b
        /*002e*/ 	.short	0x00ff


	//----- nvinfo : EIATTR_MERCURY_ISA_VERSION
	.align		4
        /*0030*/ 	.byte	0x03, 0x5f
        /*0032*/ 	.short	0x0101


	//----- nvinfo : EIATTR_VRC_CTA_INIT_COUNT
	.align		4
        /*0034*/ 	.byte	0x02, 0x4a
	.zero		1
	.zero		1


	//----- nvinfo : EIATTR_EXIT_INSTR_OFFSETS
	.align		4
        /*0038*/ 	.byte	0x04, 0x1c
        /*003a*/ 	.short	(.L_475 - .L_474)


	//   ....[0]....
.L_474:
        /*003c*/ 	.word	0x00000070


	//   ....[1]....
        /*0040*/ 	.word	0x000000d0


	//----- nvinfo : EIATTR_CBANK_PARAM_SIZE
	.align		4
.L_475:
        /*0044*/ 	.byte	0x03, 0x19
        /*0046*/ 	.short	0x000c


	//----- nvinfo : EIATTR_PARAM_CBANK
	.align		4
        /*0048*/ 	.byte	0x04, 0x0a
        /*004a*/ 	.short	(.L_477 - .L_476)
	.align		4
.L_476:
        /*004c*/ 	.word	index@(.nv.constant0._Z11uniqueNum21Pii)
        /*0050*/ 	.short	0x0380
        /*0052*/ 	.short	0x000c


	//----- nvinfo : EIATTR_SW_WAR
	.align		4
.L_477:
        /*0054*/ 	.byte	0x04, 0x36
        /*0056*/ 	.short	(.L_479 - .L_478)
.L_478:
        /*0058*/ 	.word	0x00000008
.L_479:


//--------------------- .nv.info._Z11uniqueNum20Pii --------------------------
	.section	.nv.info._Z11uniqueNum20Pii,"",@"SHT_CUDA_INFO"
	.sectionflags	@""
	.align	4


	//----- nvinfo : EIATTR_CUDA_API_VERSION
	.align		4
        /*0000*/ 	.byte	0x04, 0x37
        /*0002*/ 	.short	(.L_481 - .L_480)
.L_480:
        /*0004*/ 	.word	0x00000082


	//----- nvinfo : EIATTR_KPARAM_INFO
	.align		4
.L_481:
        /*0008*/ 	.byte	0x04, 0x17
        /*000a*/ 	.short	(.L_483 - .L_482)
.L_482:
        /*000c*/ 	.word	0x00000000
        /*0010*/ 	.short	0x0001
        /*0012*/ 	.short	0x0008
        /*0014*/ 	.byte	0x00, 0xf0, 0x11, 0x00


	//----- nvinfo : EIATTR_KPARAM_INFO
	.align		4
.L_483:
        /*0018*/ 	.byte	0x04, 0x17
        /*001a*/ 	.short	(.L_485 - .L_484)
.L_484:
        /*001c*/ 	.word	0x00000000
        /*0020*/ 	.short	0x0000
        /*0022*/ 	.short	0x0000
        /*0024*/ 	.byte	0x00, 0xf5, 0x21, 0x00


	//----- nvinfo : EIATTR_SPARSE_MMA_MASK
	.align		4
.L_485:
        /*0028*/ 	.byte	0x03, 0x50
        /*002a*/ 	.short	0x0000


	//----- nvinfo : EIATTR_MAXREG_COUNT
	.align		4
        /*002c*/ 	.byte	0x03, 0x1b
        /*002e*/ 	.short	0x00ff


	//----- nvinfo : EIATTR_MERCURY_ISA_VERSION
	.align		4
        /*0030*/ 	.byte	0x03, 0x5f
        /*0032*/ 	.short	0x0101


	//----- nvinfo : EIATTR_VRC_CTA_INIT_COUNT
	.align		4
        /*0034*/ 	.byte	0x02, 0x4a
	.zero		1
	.zero		1


	//----- nvinfo : EIATTR_EXIT_INSTR_OFFSETS
	.align		4
        /*0038*/ 	.byte	0x04, 0x1c
        /*003a*/ 	.short	(.L_487 - .L_486)


	//   ....[0]....
.L_486:
        /*003c*/ 	.word	0x00000070


	//   ....[1]....
        /*0040*/ 	.word	0x000000d0


	//----- nvinfo : EIATTR_CBANK_PARAM_SIZE
	.align		4
.L_487:
        /*0044*/ 	.byte	0x03, 0x19
        /*0046*/ 	.short	0x000c


	//----- nvinfo : EIATTR_PARAM_CBANK
	.align		4
        /*0048*/ 	.byte	0x04, 0x0a
        /*004a*/ 	.short	(.L_489 - .L_488)
	.align		4
.L_488:
        /*004c*/ 	.word	index@(.nv.constant0._Z11uniqueNum20Pii)
        /*0050*/ 	.short	0x0380
        /*0052*/ 	.short	0x000c


	//----- nvinfo : EIATTR_SW_WAR
	.align		4
.L_489:
        /*0054*/ 	.byte	0x04, 0x36
        /*0056*/ 	.short	(.L_491 - .L_490)
.L_490:
        /*0058*/ 	.word	0x00000008
.L_491:


//--------------------- .nv.info._Z11uniqueNum19Pii --------------------------
	.section	.nv.info._Z11uniqueNum19Pii,"",@"SHT_CUDA_INFO"
	.sectionflags	@""
	.align	4


	//----- nvinfo : EIATTR_CUDA_API_VERSION
	.align		4
        /*0000*/ 	.byte	0x04, 0x37
        /*0002*/ 	.short	(.L_493 - .L_492)
.L_492:
        /*0004*/ 	.word	0x00000082


	//----- nvinfo : EIATTR_KPARAM_INFO
	.align		4
.L_493:
        /*0008*/ 	.byte	0x04, 0x17
        /*000a*/ 	.short	(.L_495 - .L_494)
.L_494:
        /*000c*/ 	.word	0x00000000
        /*0010*/ 	.short	0x0001
        /*0012*/ 	.short	0x0008
        /*0014*/ 	.byte	0x00, 0xf0, 0x11, 0x00


	//----- nvinfo : EIATTR_KPARAM_INFO
	.align		4
.L_495:
        /*0018*/ 	.byte	0x04, 0x17
        /*001a*/ 	.short	(.L_497 - .L_496)
.L_496:
        /*001c*/ 	.word	0x00000000
        /*0020*/ 	.short	0x0000
        /*0022*/ 	.short	0x0000
        /*0024*/ 	.byte	0x00, 0xf5, 0x21, 0x00


	//----- nvinfo : EIATTR_SPARSE_MMA_MASK
	.align		4
.L_497:
        /*0028*/ 	.byte	0x03, 0x50
        /*002a*/ 	.short	0x0000


	//----- nvinfo : EIATTR_MAXREG_COUNT
	.align		4
        /*002c*/ 	.byte	0x03, 0x1b
        /*002e*/ 	.short	0x00ff


	//----- nvinfo : EIATTR_MERCURY_ISA_VERSION
	.align		4
        /*0030*/ 	.byte	0x03, 0x5f
        /*0032*/ 	.short	0x0101


	//----- nvinfo : EIATTR_VRC_CTA_INIT_COUNT
	.align		4
        /*0034*/ 	.byte	0x02, 0x4a
	.zero		1
	.zero		1


	//----- nvinfo : EIATTR_EXIT_INSTR_OFFSETS
	.align		4
        /*0038*/ 	.byte	0x04, 0x1c
        /*003a*/ 	.short	(.L_499 - .L_498)


	//   ....[0]....
.L_498:
        /*003c*/ 	.word	0x00000070


	//   ....[1]....
        /*0040*/ 	.word	0x000000d0


	//----- nvinfo : EIATTR_CBANK_PARAM_SIZE
	.align		4
.L_499:
        /*0044*/ 	.byte	0x03, 0x19
        /*0046*/ 	.short	0x000c


	//----- nvinfo : EIATTR_PARAM_CBANK
	.align		4
        /*0048*/ 	.byte	0x04, 0x0a
        /*004a*/ 	.short	(.L_501 - .L_500)
	.align		4
.L_500:
        /*004c*/ 	.word	index@(.nv.constant0._Z11uniqueNum19Pii)
        /*0050*/ 	.short	0x0380
        /*0052*/ 	.short	0x000c


	//----- nvinfo : EIATTR_SW_WAR
	.align		4
.L_501:
        /*0054*/ 	.byte	0x04, 0x36
        /*0056*/ 	.short	(.L_503 - .L_502)
.L_502:
        /*0058*/ 	.word	0x00000008
.L_503:


//--------------------- .nv.info._Z11uniqueNum18Pii --------------------------
	.section	.nv.info._Z11uniqueNum18Pii,"",@"SHT_CUDA_INFO"
	.sectionflags	@""
	.align	4


	//----- nvinfo : EIATTR_CUDA_API_VERSION
	.align		4
        /*0000*/ 	.byte	0x04, 0x37
        /*0002*/ 	.short	(.L_505 - .L_504)
.L_504:
        /*0004*/ 	.word	0x00000082


	//----- nvinfo : EIATTR_KPARAM_INFO
	.align		4
.L_505:
        /*0008*/ 	.byte	0x04, 0x17
        /*000a*/ 	.short	(.L_507 - .L_506)
.L_506:
        /*000c*/ 	.word	0x00000000
        /*0010*/ 	.short	0x0001
        /*0012*/ 	.short	0x0008
        /*0014*/ 	.byte	0x00, 0xf0, 0x11, 0x00


	//----- nvinfo : EIATTR_KPARAM_INFO
	.align		4
.L_507:
        /*0018*/ 	.byte	0x04, 0x17
        /*001a*/ 	.short	(.L_509 - .L_508)
.L_508:
        /*001c*/ 	.word	0x00000000
        /*0020*/ 	.short	0x0000
        /*0022*/ 	.short	0x0000
        /*0024*/ 	.byte	0x00, 0xf5, 0x21, 0x00


	//----- nvinfo : EIATTR_SPARSE_MMA_MASK
	.align		4
.L_509:
        /*0028*/ 	.byte	0x03, 0x50
        /*002a*/ 	.short	0x0000


	//----- nvinfo : EIATTR_MAXREG_COUNT
	.align		4
        /*002c*/ 	.byte	0x03, 0x1b
        /*002e*/ 	.short	0x00ff


	//----- nvinfo : EIATTR_MERCURY_ISA_VERSION
	.align		4
        /*0030*/ 	.byte	0x03, 0x5f
        /*0032*/ 	.short	0x0101


	//----- nvinfo : EIATTR_VRC_CTA_INIT_COUNT
	.align		4
        /*0034*/ 	.byte	0x02, 0x4a
	.zero		1
	.zero		1


	//----- nvinfo : EIATTR_EXIT_INSTR_OFFSETS
	.align		4
        /*0038*/ 	.byte	0x04, 0x1c
        /*003a*/ 	.short	(.L_511 - .L_510)


	//   ....[0]....
.L_510:
        /*003c*/ 	.word	0x00000070


	//   ....[1]....
        /*0040*/ 	.word	0x000000d0


	//----- nvinfo : EIATTR_CBANK_PARAM_SIZE
	.align		4
.L_511:
        /*0044*/ 	.byte	0x03, 0x19
        /*0046*/ 	.short	0x000c


	//----- nvinfo : EIATTR_PARAM_CBANK
	.align		4
        /*0048*/ 	.byte	0x04, 0x0a
        /*004a*/ 	.short	(.L_513 - .L_512)
	.align		4
.L_512:
        /*004c*/ 	.word	index@(.nv.constant0._Z11uniqueNum18Pii)
        /*0050*/ 	.short	0x0380
        /*0052*/ 	.short	0x000c


	//----- nvinfo : EIATTR_SW_WAR
	.align		4
.L_513:
        /*0054*/ 	.byte	0x04, 0x36
        /*0056*/ 	.short	(.L_515 - .L_514)
.L_514:
        /*0058*/ 	.word	0x00000008
.L_515:


//--------------------- .nv.info._Z11uniqueNum17Pii --------------------------
	.section	.nv.info._Z11uniqueNum17Pii,"",@"SHT_CUDA_INFO"
	.sectionflags	@""
	.align	4


	//----- nvinfo : EIATTR_CUDA_API_VERSION
	.align		4
        /*0000*/ 	.byte	0x04, 0x37
        /*0002*/ 	.short	(.L_517 - .L_516)
.L_516:
        /*0004*/ 	.word	0x00000082


	//----- nvinfo : EIATTR_KPARAM_INFO
	.align		4
.L_517:
        /*0008*/ 	.byte	0x04, 0x17
        /*000a*/ 	.short	(.L_519 - .L_518)
.L_518:
        /*000c*/ 	.word	0x00000000
        /*0010*/ 	.short	0x0001
        /*0012*/ 	.short	0x0008
        /*0014*/ 	.byte	0x00, 0xf0, 0x11, 0x00


	//----- nvinfo : EIATTR_KPARAM_INFO
	.align		4
.L_519:
        /*0018*/ 	.byte	0x04, 0x17
        /*001a*/ 	.short	(.L_521 - .L_520)
.L_520:
        /*001c*/ 	.word	0x00000000
        /*0020*/ 	.short	0x0000
        /*0022*/ 	.short	0x0000
        /*0024*/ 	.byte	0x00, 0xf5, 0x21, 0x00


	//----- nvinfo : EIATTR_SPARSE_MMA_MASK
	.align		4
.L_521:
        /*0028*/ 	.byte	0x03, 0x50
        /*002a*/ 	.short	0x0000


	//----- nvinfo : EIATTR_MAXREG_COUNT
	.align		4
        /*002c*/ 	.byte	0x03, 0x1b
        /*002e*/ 	.short	0x00ff


	//----- nvinfo : EIATTR_MERCURY_ISA_VERSION
	.align		4
        /*0030*/ 	.byte	0x03, 0x5f
        /*0032*/ 	.short	0x0101


	//----- nvinfo : EIATTR_VRC_CTA_INIT_COUNT
	.align		4
        /*0034*/ 	.byte	0x02, 0x4a
	.zero		1
	.zero		1


	//----- nvinfo : EIATTR_EXIT_INSTR_OFFSETS
	.align		4
        /*0038*/ 	.byte	0x04, 0x1c
        /*003a*/ 	.short	(.L_523 - .L_522)


	//   ....[0]....
.L_522:
        /*003c*/ 	.word	0x00000070


	//   ....[1]....
        /*0040*/ 	.word	0x000000d0


	//----- nvinfo : EIATTR_CBANK_PARAM_SIZE
	.align		4
.L_523:
        /*0044*/ 	.byte	0x03, 0x19
        /*0046*/ 	.short	0x000c


	//----- nvinfo : EIATTR_PARAM_CBANK
	.align		4
        /*0048*/ 	.byte	0x04, 0x0a
        /*004a*/ 	.short	(.L_525 - .L_524)
	.align		4
.L_524:
        /*004c*/ 	.word	index@(.nv.constant0._Z11uniqueNum17Pii)
        /*0050*/ 	.short	0x0380
        /*0052*/ 	.short	0x000c


	//----- nvinfo : EIATTR_SW_WAR
	.align		4
.L_525:
        /*0054*/ 	.byte	0x04, 0x36
        /*0056*/ 	.short	(.L_527 - .L_526)
.L_526:
        /*0058*/ 	.word	0x00000008
.L_527:


//--------------------- .nv.info._Z11uniqueNum16Pii --------------------------
	.section	.nv.info._Z11uniqueNum16Pii,"",@"SHT_CUDA_INFO"
	.sectionflags	@""
	.align	4


	//----- nvinfo : EIATTR_CUDA_API_VERSION
	.align		4
        /*0000*/ 	.byte	0x04, 0x37
        /*0002*/ 	.short	(.L_529 - .L_528)
.L_528:
        /*0004*/ 	.word	0x00000082


	//----- nvinfo : EIATTR_KPARAM_INFO
	.align		4
.L_529:
        /*0008*/ 	.byte	0x04, 0x17
        /*000a*/ 	.short	(.L_531 - .L_530)
.L_530:
        /*000c*/ 	.word	0x00000000
        /*0010*/ 	.short	0x0001
        /*0012*/ 	.short	0x0008
        /*0014*/ 	.byte	0x00, 0xf0, 0x11, 0x00


	//----- nvinfo : EIATTR_KPARAM_INFO
	.align		4
.L_531:
        /*0018*/ 	.byte	0x04, 0x17
        /*001a*/ 	.short	(.L_533 - .L_532)
.L_532:
        /*001c*/ 	.word	0x00000000
        /*0020*/ 	.short	0x0000
        /*0022*/ 	.short	0x0000
        /*0024*/ 	.byte	0x00, 0xf5, 0x21, 0x00


	//----- nvinfo : EIATTR_SPARSE_MMA_MASK
	.align		4
.L_533:
        /*0028*/ 	.byte	0x03, 0x50
        /*002a*/ 	.short	0x0000


	//----- nvinfo : EIATTR_MAXREG_COUNT
	.align		4
        /*002c*/ 	.byte	0x03, 0x1b
        /*002e*/ 	.short	0x00ff


	//----- nvinfo : EIATTR_MERCURY_ISA_VERSION
	.align		4
        /*0030*/ 	.byte	0x03, 0x5f
        /*0032*/ 	.short	0x0101


	//----- nvinfo : EIATTR_VRC_CTA_INIT_COUNT
	.align		4
        /*0034*/ 	.byte	0x02, 0x4a
	.zero		1
	.zero		1


	//----- nvinfo : EIATTR_EXIT_INSTR_OFFSETS
	.align		4
        /*0038*/ 	.byte	0x04, 0x1c
        /*003a*/ 	.short	(.L_535 - .L_534)


	//   ....[0]....
.L_534:
        /*003c*/ 	.word	0x00000070


	//   ....[1]....
        /*0040*/ 	.word	0x000000d0


	//----- nvinfo : EIATTR_CBANK_PARAM_SIZE
	.align		4
.L_535:
        /*0044*/ 	.byte	0x03, 0x19
        /*0046*/ 	.short	0x000c


	//----- nvinfo : EIATTR_PARAM_CBANK
	.align		4
        /*0048*/ 	.byte	0x04, 0x0a
        /*004a*/ 	.short	(.L_537 - .L_536)
	.align		4
.L_536:
        /*004c*/ 	.word	index@(.nv.constant0._Z11uniqueNum16Pii)
        /*0050*/ 	.short	0x0380
        /*0052*/ 	.short	0x000c


	//----- nvinfo : EIATTR_SW_WAR
	.align		4
.L_537:
        /*0054*/ 	.byte	0x04, 0x36
        /*0056*/ 	.short	(.L_539 - .L_538)
.L_538:
        /*0058*/ 	.word	0x00000008
.L_539:


//--------------------- .nv.info._Z11uniqueNum15Pii --------------------------
	.section	.nv.info._Z11uniqueNum15Pii,"",@"SHT_CUDA_INFO"
	.sectionflags	@""
	.align	4


	//----- nvinfo : EIATTR_CUDA_API_VERSION
	.align		4
        /*0000*/ 	.byte	0x04, 0x37
        /*0002*/ 	.short	(.L_541 - .L_540)
.L_540:
        /*0004*/ 	.word	0x00000082


	//----- nvinfo : EIATTR_KPARAM_INFO
	.align		4
.L_541:
        /*0008*/ 	.byte	0x04, 0x17
        /*000a*/ 	.short	(.L_543 - .L_542)
.L_542:
        /*000c*/ 	.word	0x00000000
        /*0010*/ 	.short	0x0001
        /*0012*/ 	.short	0x0008
        /*0014*/ 	.byte	0x00, 0xf0, 0x11, 0x00


	//----- nvinfo : EIATTR_KPARAM_INFO
	.align		4
.L_543:
        /*0018*/ 	.byte	0x04, 0x17
        /*001a*/ 	.short	(.L_545 - .L_544)
.L_544:
        /*001c*/ 	.word	0x00000000
        /*0020*/ 	.short	0x0000
        /*0022*/ 	.short	0x0000
        /*0024*/ 	.byte	0x00, 0xf5, 0x21, 0x00


	//----- nvinfo : EIATTR_SPARSE_MMA_MASK
	.align		4
.L_545:
        /*0028*/ 	.byte	0x03, 0x50
        /*002a*/ 	.short	0x0000


	//----- nvinfo : EIATTR_MAXREG_COUNT
	.align		4
        /*002c*/ 	.byte	0x03, 0x1b
        /*002e*/ 	.short	0x00ff


	//----- nvinfo : EIATTR_MERCURY_ISA_VERSION
	.align		4
        /*0030*/ 	.byte	0x03, 0x5f
        /*0032*/ 	.short	0x0101


	//----- nvinfo : EIATTR_VRC_CTA_INIT_COUNT
	.align		4
        /*0034*/ 	.byte	0x02, 0x4a
	.zero		1
	.zero		1


	//----- nvinfo : EIATTR_EXIT_INSTR_OFFSETS
	.align		4
        /*0038*/ 	.byte	0x04, 0x1c
        /*003a*/ 	.short	(.L_547 - .L_546)


	//   ....[0]....
.L_546:
        /*003c*/ 	.word	0x00000070


	//   ....[1]....
        /*0040*/ 	.word	0x000000d0


	//----- nvinfo : EIATTR_CBANK_PARAM_SIZE
	.align		4
.L_547:
        /*0044*/ 	.byte	0x03, 0x19
        /*0046*/ 	.short	0x000c


	//----- nvinfo : EIATTR_PARAM_CBANK
	.align		4
        /*0048*/ 	.byte	0x04, 0x0a
        /*004a*/ 	.short	(.L_549 - .L_548)
	.align		4
.L_548:
        /*004c*/ 	.word	index@(.nv.constant0._Z11uniqueNum15Pii)
        /*0050*/ 	.short	0x0380
        /*0052*/ 	.short	0x000c


	//----- nvinfo : EIATTR_SW_WAR
	.align		4
.L_549:
        /*0054*/ 	.byte	0x04, 0x36
        /*0056*/ 	.short	(.L_551 - .L_550)
.L_550:
        /*0058*/ 	.word	0x00000008
.L_551:


//--------------------- .nv.info._Z11uniqueNum14Pii --------------------------
	.section	.nv.info._Z11uniqueNum14Pii,"",@"SHT_CUDA_INFO"
	.sectionflags	@""
	.align	4


	//----- nvinfo : EIATTR_CUDA_API_VERSION
	.align		4
        /*0000*/ 	.byte	0x04, 0x37
        /*0002*/ 	.short	(.L_553 - .L_552)
.L_552:
        /*0004*/ 	.word	0x00000082


	//----- nvinfo : EIATTR_KPARAM_INFO
	.align		4
.L_553:
        /*0008*/ 	.byte	0x04, 0x17
        /*000a*/ 	.short	(.L_555 - .L_554)
.L_554:
        /*000c*/ 	.word	0x00000000
        /*0010*/ 	.short	0x0001
        /*0012*/ 	.short	0x0008
        /*0014*/ 	.byte	0x00, 0xf0, 0x11, 0x00


	//----- nvinfo : EIATTR_KPARAM_INFO
	.align		4
.L_555:
        /*0018*/ 	.byte	0x04, 0x17
        /*001a*/ 	.short	(.L_557 - .L_556)
.L_556:
        /*001c*/ 	.word	0x00000000
        /*0020*/ 	.short	0x0000
        /*0022*/ 	.short	0x0000
        /*0024*/ 	.byte	0x00, 0xf5, 0x21, 0x00


	//----- nvinfo : EIATTR_SPARSE_MMA_MASK
	.align		4
.L_557:
        /*0028*/ 	.byte	0x03, 0x50
        /*002a*/ 	.short	0x0000


	//----- nvinfo : EIATTR_MAXREG_COUNT
	.align		4
        /*002c*/ 	.byte	0x03, 0x1b
        /*002e*/ 	.short	0x00ff


	//----- nvinfo : EIATTR_MERCURY_ISA_VERSION
	.align		4
        /*0030*/ 	.byte	0x03, 0x5f
        /*0032*/ 	.short	0x0101


	//----- nvinfo : EIATTR_VRC_CTA_INIT_COUNT
	.align		4
        /*0034*/ 	.byte	0x02, 0x4a
	.zero		1
	.zero		1


	//----- nvinfo : EIATTR_EXIT_INSTR_OFFSETS
	.align		4
        /*0038*/ 	.byte	0x04, 0x1c
        /*003a*/ 	.short	(.L_559 - .L_558)


	//   ....[0]....
.L_558:
        /*003c*/ 	.word	0x00000070


	//   ....[1]....
        /*0040*/ 	.word	0x000000d0


	//----- nvinfo : EIATTR_CBANK_PARAM_SIZE
	.align		4
.L_559:
        /*0044*/ 	.byte	0x03, 0x19
        /*0046*/ 	.short	0x000c


	//----- nvinfo : EIATTR_PARAM_CBANK
	.align		4
        /*0048*/ 	.byte	0x04, 0x0a
        /*004a*/ 	.short	(.L_561 - .L_560)
	.align		4
.L_560:
        /*004c*/ 	.word	index@(.nv.constant0._Z11uniqueNum14Pii)
        /*0050*/ 	.short	0x0380
        /*0052*/ 	.short	0x000c


	//----- nvinfo : EIATTR_SW_WAR
	.align		4
.L_561:
        /*0054*/ 	.byte	0x04, 0x36
        /*0056*/ 	.short	(.L_563 - .L_562)
.L_562:
        /*0058*/ 	.word	0x00000008
.L_563:


//--------------------- .nv.info._Z11uniqueNum13Pii --------------------------
	.section	.nv.info._Z11uniqueNum13Pii,"",@"SHT_CUDA_INFO"
	.sectionflags	@""
	.align	4


	//----- nvinfo : EIATTR_CUDA_API_VERSION
	.align		4
        /*0000*/ 	.byte	0x04, 0x37
        /*0002*/ 	.short	(.L_565 - .L_564)
.L_564:
        /*0004*/ 	.word	0x00000082


	//----- nvinfo : EIATTR_KPARAM_INFO
	.align		4
.L_565:
        /*0008*/ 	.byte	0x04, 0x17
        /*000a*/ 	.short	(.L_567 - .L_566)
.L_566:
        /*000c*/ 	.word	0x00000000
        /*0010*/ 	.short	0x0001
        /*0012*/ 	.short	0x0008
        /*0014*/ 	.byte	0x00, 0xf0, 0x11, 0x00


	//----- nvinfo : EIATTR_KPARAM_INFO
	.align		4
.L_567:
        /*0018*/ 	.byte	0x04, 0x17
        /*001a*/ 	.short	(.L_569 - .L_568)
.L_568:
        /*001c*/ 	.word	0x00000000
        /*0020*/ 	.short	0x0000
        /*0022*/ 	.short	0x0000
        /*0024*/ 	.byte	0x00, 0xf5, 0x21, 0x00


	//----- nvinfo : EIATTR_SPARSE_MMA_MASK
	.align		4
.L_569:
        /*0028*/ 	.byte	0x03, 0x50
        /*002a*/ 	.short	0x0000


	//----- nvinfo : EIATTR_MAXREG_COUNT
	.align		4
        /*002c*/ 	.byte	0x03, 0x1b
        /*002e*/ 	.short	0x00ff


	//----- nvinfo : EIATTR_MERCURY_ISA_VERSION
	.align		4
        /*0030*/ 	.byte	0x03, 0x5f
        /*0032*/ 	.short	0x0101


	//----- nvinfo : EIATTR_VRC_CTA_INIT_COUNT
	.align		4
        /*0034*/ 	.byte	0x02, 0x4a
	.zero		1
	.zero		1


	//----- nvinfo : EIATTR_EXIT_INSTR_OFFSETS
	.align		4
        /*0038*/ 	.byte	0x04, 0x1c
        /*003a*/ 	.short	(.L_571 - .L_570)


	//   ....[0]....
.L_570:
        /*003c*/ 	.word	0x00000070


	//   ....[1]....
        /*0040*/ 	.word	0x000000d0


	//----- nvinfo : EIATTR_CBANK_PARAM_SIZE
	.align		4
.L_571:
        /*0044*/ 	.byte	0x03, 0x19
        /*0046*/ 	.short	0x000c


	//----- nvinfo : EIATTR_PARAM_CBANK
	.align		4
        /*0048*/ 	.byte	0x04, 0x0a
        /*004a*/ 	.short	(.L_573 - .L_572)
	.align		4
.L_572:
        /*004c*/ 	.word	index@(.nv.constant0._Z11uniqueNum13Pii)
        /*0050*/ 	.short	0x0380
        /*0052*/ 	.short	0x000c


	//----- nvinfo : EIATTR_SW_WAR
	.align		4
.L_573:
        /*0054*/ 	.byte	0x04, 0x36
        /*0056*/ 	.short	(.L_575 - .L_574)
.L_574:
        /*0058*/ 	.word	0x00000008
.L_575:


//--------------------- .nv.info._Z11uniqueNum12Pii --------------------------
	.section	.nv.info._Z11uniqueNum12Pii,"",@"SHT_CUDA_INFO"
	.sectionflags	@""
	.align	4


	//----- nvinfo : EIATTR_CUDA_API_VERSION
	.align		4
        /*0000*/ 	.byte	0x04, 0x37
        /*0002*/ 	.short	(.L_577 - .L_576)
.L_576:
        /*0004*/ 	.word	0x00000082


	//----- nvinfo : EIATTR_KPARAM_INFO
	.align		4
.L_577:
        /*0008*/ 	.byte	0x04, 0x17
        /*000a*/ 	.short	(.L_579 - .L_578)
.L_578:
        /*000c*/ 	.word	0x00000000
        /*0010*/ 	.short	0x0001
        /*0012*/ 	.short	0x0008
        /*0014*/ 	.byte	0x00, 0xf0, 0x11, 0x00


	//----- nvinfo : EIATTR_KPARAM_INFO
	.align		4
.L_579:
        /*0018*/ 	.byte	0x04, 0x17
        /*001a*/ 	.short	(.L_581 - .L_580)
.L_580:
        /*001c*/ 	.word	0x00000000
        /*0020*/ 	.short	0x0000
        /*0022*/ 	.short	0x0000
        /*0024*/ 	.byte	0x00, 0xf5, 0x21, 0x00


	//----- nvinfo : EIATTR_SPARSE_MMA_MASK
	.align		4
.L_581:
        /*0028*/ 	.byte	0x03, 0x50
        /*002a*/ 	.short	0x0000


	//----- nvinfo : EIATTR_MAXREG_COUNT
	.align		4
        /*002c*/ 	.byte	0x03, 0x1b
        /*002e*/ 	.short	0x00ff


	//----- nvinfo : EIATTR_MERCURY_ISA_VERSION
	.align		4
        /*0030*/ 	.byte	0x03, 0x5f
        /*0032*/ 	.short	0x0101


	//----- nvinfo : EIATTR_VRC_CTA_INIT_COUNT
	.align		4
        /*0034*/ 	.byte	0x02, 0x4a
	.zero		1
	.zero		1


	//----- nvinfo : EIATTR_EXIT_INSTR_OFFSETS
	.align		4
        /*0038*/ 	.byte	0x04, 0x1c
        /*003a*/ 	.short	(.L_583 - .L_582)


	//   ....[0]....
.L_582:
        /*003c*/ 	.word	0x00000070


	//   ....[1]....
        /*0040*/ 	.word	0x000000d0


	//----- nvinfo : EIATTR_CBANK_PARAM_SIZE
	.align		4
.L_583:
        /*0044*/ 	.byte	0x03, 0x19
        /*0046*/ 	.short	0x000c


	//----- nvinfo : EIATTR_PARAM_CBANK
	.align		4
        /*0048*/ 	.byte	0x04, 0x0a
        /*004a*/ 	.short	(.L_585 - .L_584)
	.align		4
.L_584:
        /*004c*/ 	.word	index@(.nv.constant0._Z11uniqueNum12Pii)
        /*0050*/ 	.short	0x0380
        /*0052*/ 	.short	0x000c


	//----- nvinfo : EIATTR_SW_WAR
	.align		4
.L_585:
        /*0054*/ 	.byte	0x04, 0x36
        /*0056*/ 	.short	(.L_587 - .L_586)
.L_586:
        /*0058*/ 	.word	0x00000008
.L_587:


//--------------------- .nv.info._Z11uniqueNum11Pii --------------------------
	.section	.nv.info._Z11uniqueNum11Pii,"",@"SHT_CUDA_INFO"
	.sectionflags	@""
	.align	4


	//----- nvinfo : EIATTR_CUDA_API_VERSION
	.align		4
        /*0000*/ 	.byte	0x04, 0x37
        /*0002*/ 	.short	(.L_589 - .L_588)
.L_588:
        /*0004*/ 	.word	0x00000082


	//----- nvinfo : EIATTR_KPARAM_INFO
	.align		4
.L_589:
        /*0008*/ 	.byte	0x04, 0x17
        /*000a*/ 	.short	(.L_591 - .L_590)
.L_590:
        /*000c*/ 	.word	0x00000000
        /*0010*/ 	.short	0x0001
        /*0012*/ 	.short	0x0008
        /*0014*/ 	.byte	0x00, 0xf0, 0x11, 0x00


	//----- nvinfo : EIATTR_KPARAM_INFO
	.align		4
.L_591:
        /*0018*/ 	.byte	0x04, 0x17
        /*001a*/ 	.short	(.L_593 - .L_592)
.L_592:
        /*001c*/ 	.word	0x00000000
        /*0020*/ 	.short	0x0000
        /*0022*/ 	.short	0x0000
        /*0024*/ 	.byte	0x00, 0xf5, 0x21, 0x00


	//----- nvinfo : EIATTR_SPARSE_MMA_MASK
	.align		4
.L_593:
        /*0028*/ 	.byte	0x03, 0x50
        /*002a*/ 	.short	0x0000


	//----- nvinfo : EIATTR_MAXREG_COUNT
	.align		4
        /*002c*/ 	.byte	0x03, 0x1b
        /*002e*/ 	.short	0x00ff


	//----- nvinfo : EIATTR_MERCURY_ISA_VERSION
	.align		4
        /*0030*/ 	.byte	0x03, 0x5f
        /*0032*/ 	.short	0x0101


	//----- nvinfo : EIATTR_VRC_CTA_INIT_COUNT
	.align		4
        /*0034*/ 	.byte	0x02, 0x4a
	.zero		1
	.zero		1


	//----- nvinfo : EIATTR_EXIT_INSTR_OFFSETS
	.align		4
        /*0038*/ 	.byte	0x04, 0x1c
        /*003a*/ 	.short	(.L_595 - .L_594)


	//   ....[0]....
.L_594:
        /*003c*/ 	.word	0x00000070


	//   ....[1]....
        /*0040*/ 	.word	0x000000d0


	//----- nvinfo : EIATTR_CBANK_PARAM_SIZE
	.align		4
.L_595:
        /*0044*/ 	.byte	0x03, 0x19
        /*0046*/ 	.short	0x000c


	//----- nvinfo : EIATTR_PARAM_CBANK
	.align		4
        /*0048*/ 	.byte	0x04, 0x0a
        /*004a*/ 	.short	(.L_597 - .L_596)
	.align		4
.L_596:
        /*004c*/ 	.word	index@(.nv.constant0._Z11uniqueNum11Pii)
        /*0050*/ 	.short	0x0380
        /*0052*/ 	.short	0x000c


	//----- nvinfo : EIATTR_SW_WAR
	.align		4
.L_597:
        /*0054*/ 	.byte	0x04, 0x36
        /*0056*/ 	.short	(.L_599 - .L_598)
.L_598:
        /*0058*/ 	.word	0x00000008
.L_599:


//--------------------- .nv.info._Z11uniqueNum10Pii --------------------------
	.section	.nv.info._Z11uniqueNum10Pii,"",@"SHT_CUDA_INFO"
	.sectionflags	@""
	.align	4


	//----- nvinfo : EIATTR_CUDA_API_VERSION
	.align		4
        /*0000*/ 	.byte	0x04, 0x37
        /*0002*/ 	.short	(.L_601 - .L_600)
.L_600:
        /*0004*/ 	.word	0x00000082


	//----- nvinfo : EIATTR_KPARAM_INFO
	.align		4
.L_601:
        /*0008*/ 	.byte	0x04, 0x17
        /*000a*/ 	.short	(.L_603 - .L_602)
.L_602:
        /*000c*/ 	.word	0x00000000
        /*0010*/ 	.short	0x0001
        /*0012*/ 	.short	0x0008
        /*0014*/ 	.byte	0x00, 0xf0, 0x11, 0x00


	//----- nvinfo : EIATTR_KPARAM_INFO
	.align		4
.L_603:
        /*0018*/ 	.byte	0x04, 0x17
        /*001a*/ 	.short	(.L_605 - .L_604)
.L_604:
        /*001c*/ 	.word	0x00000000
        /*0020*/ 	.short	0x0000
        /*0022*/ 	.short	0x0000
        /*0024*/ 	.byte	0x00, 0xf5, 0x21, 0x00


	//----- nvinfo : EIATTR_SPARSE_MMA_MASK
	.align		4
.L_605:
        /*0028*/ 	.byte	0x03, 0x50
        /*002a*/ 	.short	0x0000


	//----- nvinfo : EIATTR_MAXREG_COUNT
	.align		4
        /*002c*/ 	.byte	0x03, 0x1b
        /*002e*/ 	.short	0x00ff


	//----- nvinfo : EIATTR_MERCURY_ISA_VERSION
	.align		4
        /*0030*/ 	.byte	0x03, 0x5f
        /*0032*/ 	.short	0x0101


	//----- nvinfo : EIATTR_VRC_CTA_INIT_COUNT
	.align		4
        /*0034*/ 	.byte	0x02, 0x4a
	.zero		1
	.zero		1


	//----- nvinfo : EIATTR_EXIT_INSTR_OFFSETS
	.align		4
        /*0038*/ 	.byte	0x04, 0x1c
        /*003a*/ 	.short	(.L_607 - .L_606)


	//   ....[0]....
.L_606:
        /*003c*/ 	.word	0x00000070


	//   ....[1]....
        /*0040*/ 	.word	0x000000d0


	//----- nvinfo : EIATTR_CBANK_PARAM_SIZE
	.align		4
.L_607:
        /*0044*/ 	.byte	0x03, 0x19
        /*0046*/ 	.short	0x000c


	//----- nvinfo : EIATTR_PARAM_CBANK
	.align		4
        /*0048*/ 	.byte	0x04, 0x0a
        /*004a*/ 	.short	(.L_609 - .L_608)
	.align		4
.L_608:
        /*004c*/ 	.word	index@(.nv.constant0._Z11uniqueNum10Pii)
        /*0050*/ 	.short	0x0380
        /*0052*/ 	.short	0x000c


	//----- nvinfo : EIATTR_SW_WAR
	.align		4
.L_609:
        /*0054*/ 	.byte	0x04, 0x36
        /*0056*/ 	.short	(.L_611 - .L_610)
.L_610:
        /*0058*/ 	.word	0x00000008
.L_611:


//--------------------- .nv.info._Z10uniqueNum9Pii --------------------------
	.section	.nv.info._Z10uniqueNum9Pii,"",@"SHT_CUDA_INFO"
	.sectionflags	@""
	.align	4


	//----- nvinfo : EIATTR_CUDA_API_VERSION
	.align		4
        /*0000*/ 	.byte	0x04, 0x37
        /*0002*/ 	.short	(.L_613 - .L_612)
.L_612:
        /*0004*/ 	.word	0x00000082


	//----- nvinfo : EIATTR_KPARAM_INFO
	.align		4
.L_613:
        /*0008*/ 	.byte	0x04, 0x17
        /*000a*/ 	.short	(.L_615 - .L_614)
.L_614:
        /*000c*/ 	.word	0x00000000
        /*0010*/ 	.short	0x0001
        /*0012*/ 	.short	0x0008
        /*0014*/ 	.byte	0x00, 0xf0, 0x11, 0x00


	//----- nvinfo : EIATTR_KPARAM_INFO
	.align		4
.L_615:
        /*0018*/ 	.byte	0x04, 0x17
        /*001a*/ 	.short	(.L_617 - .L_616)
.L_616:
        /*001c*/ 	.word	0x00000000
        /*0020*/ 	.short	0x0000
        /*0022*/ 	.short	0x0000
        /*0024*/ 	.byte	0x00, 0xf5, 0x21, 0x00


	//----- nvinfo : EIATTR_SPARSE_MMA_MASK
	.align		4
.L_617:
        /*0028*/ 	.byte	0x03, 0x50
        /*002a*/ 	.short	0x0000


	//----- nvinfo : EIATTR_MAXREG_COUNT
	.align		4
        /*002c*/ 	.byte	0x03, 0x1b
        /*002e*/ 	.short	0x00ff


	//----- nvinfo : EIATTR_MERCURY_ISA_VERSION
	.align		4
        /*0030*/ 	.byte	0x03, 0x5f
        /*0032*/ 	.short	0x0101


	//----- nvinfo : EIATTR_VRC_CTA_INIT_COUNT
	.align		4
        /*0034*/ 	.byte	0x02, 0x4a
	.zero		1
	.zero		1


	//----- nvinfo : EIATTR_EXIT_INSTR_OFFSETS
	.align		4
        /*0038*/ 	.byte	0x04, 0x1c
        /*003a*/ 	.short	(.L_619 - .L_618)


	//   ....[0]....
.L_618:
        /*003c*/ 	.word	0x00000070


	//   ....[1]....
        /*0040*/ 	.word	0x000000d0


	//----- nvinfo : EIATTR_CBANK_PARAM_SIZE
	.align		4
.L_619:
        /*0044*/ 	.byte	0x03, 0x19
        /*0046*/ 	.short	0x000c


	//----- nvinfo : EIATTR_PARAM_CBANK
	.align		4
        /*0048*/ 	.byte	0x04, 0x0a
        /*004a*/ 	.short	(.L_621 - .L_620)
	.align		4
.L_620:
        /*004c*/ 	.word	index@(.nv.constant0._Z10uniqueNum9Pii)
        /*0050*/ 	.short	0x0380
        /*0052*/ 	.short	0x000c


	//----- nvinfo : EIATTR_SW_WAR
	.align		4
.L_621:
        /*0054*/ 	.byte	0x04, 0x36
        /*0056*/ 	.short	(.L_623 - .L_622)
.L_622:
        /*0058*/ 	.word	0x00000008
.L_623:


//--------------------- .nv.info._Z10uniqueNum8Pii --------------------------
	.section	.nv.info._Z10uniqueNum8Pii,"",@"SHT_CUDA_INFO"
	.sectionflags	@""
	.align	4


	//----- nvinfo : EIATTR_CUDA_API_VERSION
	.align		4
        /*0000*/ 	.byte	0x04, 0x37
        /*0002*/ 	.short	(.L_625 - .L_624)
.L_624:
        /*0004*/ 	.word	0x00000082


	//----- nvinfo : EIATTR_KPARAM_INFO
	.align		4
.L_625:
        /*0008*/ 	.byte	0x04, 0x17
        /*000a*/ 	.short	(.L_627 - .L_626)
.L_626:
        /*000c*/ 	.word	0x00000000
        /*0010*/ 	.short	0x0001
        /*0012*/ 	.short	0x0008
        /*0014*/ 	.byte	0x00, 0xf0, 0x11, 0x00


	//----- nvinfo : EIATTR_KPARAM_INFO
	.align		4
.L_627:
        /*0018*/ 	.byte	0x04, 0x17
        /*001a*/ 	.short	(.L_629 - .L_628)
.L_628:
        /*001c*/ 	.word	0x00000000
        /*0020*/ 	.short	0x0000
        /*0022*/ 	.short	0x0000
        /*0024*/ 	.byte	0x00, 0xf5, 0x21, 0x00


	//----- nvinfo : EIATTR_SPARSE_MMA_MASK
	.align		4
.L_629:
        /*0028*/ 	.byte	0x03, 0x50
        /*002a*/ 	.short	0x0000


	//----- nvinfo : EIATTR_MAXREG_COUNT
	.align		4
        /*002c*/ 	.byte	0x03, 0x1b
        /*002e*/ 	.short	0x00ff


	//----- nvinfo : EIATTR_MERCURY_ISA_VERSION
	.align		4
        /*0030*/ 	.byte	0x03, 0x5f
        /*0032*/ 	.short	0x0101


	//----- nvinfo : EIATTR_VRC_CTA_INIT_COUNT
	.align		4
        /*0034*/ 	.byte	0x02, 0x4a
	.zero		1
	.zero		1


	//----- nvinfo : EIATTR_EXIT_INSTR_OFFSETS
	.align		4
        /*0038*/ 	.byte	0x04, 0x1c
        /*003a*/ 	.short	(.L_631 - .L_630)


	//   ....[0]....
.L_630:
        /*003c*/ 	.word	0x00000070


	//   ....[1]....
        /*0040*/ 	.word	0x000000d0


	//----- nvinfo : EIATTR_CBANK_PARAM_SIZE
	.align		4
.L_631:
        /*0044*/ 	.byte	0x03, 0x19
        /*0046*/ 	.short	0x000c


	//----- nvinfo : EIATTR_PARAM_CBANK
	.align		4
        /*0048*/ 	.byte	0x04, 0x0a
        /*004a*/ 	.short	(.L_633 - .L_632)
	.align		4
.L_632:
        /*004c*/ 	.word	index@(.nv.constant0._Z10uniqueNum8Pii)
        /*0050*/ 	.short	0x0380
        /*0052*/ 	.short	0x000c


	//----- nvinfo : EIATTR_SW_WAR
	.align		4
.L_633:
        /*0054*/ 	.byte	0x04, 0x36
        /*0056*/ 	.short	(.L_635 - .L_634)
.L_634:
        /*0058*/ 	.word	0x00000008
.L_635:


//--------------------- .nv.info._Z10uniqueNum7Pii --------------------------
	.section	.nv.info._Z10uniqueNum7Pii,"",@"SHT_CUDA_INFO"
	.sectionflags	@""
	.align	4


	//----- nvinfo : EIATTR_CUDA_API_VERSION
	.align		4
        /*0000*/ 	.byte	0x04, 0x37
        /*0002*/ 	.short	(.L_637 - .L_636)
.L_636:
        /*0004*/ 	.word	0x00000082


	//----- nvinfo : EIATTR_KPARAM_INFO
	.align		4
.L_637:
        /*0008*/ 	.byte	0x04, 0x17
        /*000a*/ 	.short	(.L_639 - .L_638)
.L_638:
        /*000c*/ 	.word	0x00000000
        /*0010*/ 	.short	0x0001
        /*0012*/ 	.short	0x0008
        /*0014*/ 	.byte	0x00, 0xf0, 0x11, 0x00


	//----- nvinfo : EIATTR_KPARAM_INFO
	.align		4
.L_639:
        /*0018*/ 	.byte	0x04, 0x17
        /*001a*/ 	.short	(.L_641 - .L_640)
.L_640:
        /*001c*/ 	.word	0x00000000
        /*0020*/ 	.short	0x0000
        /*0022*/ 	.short	0x0000
        /*0024*/ 	.byte	0x00, 0xf5, 0x21, 0x00


	//----- nvinfo : EIATTR_SPARSE_MMA_MASK
	.align		4
.L_641:
        /*0028*/ 	.byte	0x03, 0x50
        /*002a*/ 	.short	0x0000


	//----- nvinfo : EIATTR_MAXREG_COUNT
	.align		4
        /*002c*/ 	.byte	0x03, 0x1b
        /*002e*/ 	.short	0x00ff


	//----- nvinfo : EIATTR_MERCURY_ISA_VERSION
	.align		4
        /*0030*/ 	.byte	0x03, 0x5f
        /*0032*/ 	.short	0x0101


	//----- nvinfo : EIATTR_VRC_CTA_INIT_COUNT
	.align		4
        /*0034*/ 	.byte	0x02, 0x4a
	.zero		1
	.zero		1


	//----- nvinfo : EIATTR_EXIT_INSTR_OFFSETS
	.align		4
        /*0038*/ 	.byte	0x04, 0x1c
        /*003a*/ 	.short	(.L_643 - .L_642)


	//   ....[0]....
.L_642:
        /*003c*/ 	.word	0x00000070


	//   ....[1]....
        /*0040*/ 	.word	0x000000d0


	//----- nvinfo : EIATTR_CBANK_PARAM_SIZE
	.align		4
.L_643:
        /*0044*/ 	.byte	0x03, 0x19
        /*0046*/ 	.short	0x000c


	//----- nvinfo : EIATTR_PARAM_CBANK
	.align		4
        /*0048*/ 	.byte	0x04, 0x0a
        /*004a*/ 	.short	(.L_645 - .L_644)
	.align		4
.L_644:
        /*004c*/ 	.word	index@(.nv.constant0._Z10uniqueNum7Pii)
        /*0050*/ 	.short	0x0380
        /*0052*/ 	.short	0x000c


	//----- nvinfo : EIATTR_SW_WAR
	.align		4
.L_645:
        /*0054*/ 	.byte	0x04, 0x36
        /*0056*/ 	.short	(.L_647 - .L_646)
.L_646:
        /*0058*/ 	.word	0x00000008
.L_647:


//--------------------- .nv.info._Z10uniqueNum6Pii --------------------------
	.section	.nv.info._Z10uniqueNum6Pii,"",@"SHT_CUDA_INFO"
	.sectionflags	@""
	.align	4


	//----- nvinfo : EIATTR_CUDA_API_VERSION
	.align		4
        /*0000*/ 	.byte	0x04, 0x37
        /*0002*/ 	.short	(.L_649 - .L_648)
.L_648:
        /*0004*/ 	.word	0x00000082


	//----- nvinfo : EIATTR_KPARAM_INFO
	.align		4
.L_649:
        /*0008*/ 	.byte	0x04, 0x17
        /*000a*/ 	.short	(.L_651 - .L_650)
.L_650:
        /*000c*/ 	.word	0x00000000
        /*0010*/ 	.short	0x0001
        /*0012*/ 	.short	0x0008
        /*0014*/ 	.byte	0x00, 0xf0, 0x11, 0x00


	//----- nvinfo : EIATTR_KPARAM_INFO
	.align		4
.L_651:
        /*0018*/ 	.byte	0x04, 0x17
        /*001a*/ 	.short	(.L_653 - .L_652)
.L_652:
        /*001c*/ 	.word	0x00000000
        /*0020*/ 	.short	0x0000
        /*0022*/ 	.short	0x0000
        /*0024*/ 	.byte	0x00, 0xf5, 0x21, 0x00


	//----- nvinfo : EIATTR_SPARSE_MMA_MASK
	.align		4
.L_653:
        /*0028*/ 	.byte	0x03, 0x50
        /*002a*/ 	.short	0x0000


	//----- nvinfo : EIATTR_MAXREG_COUNT
	.align		4
        /*002c*/ 	.byte	0x03, 0x1b
        /*002e*/ 	.short	0x00ff


	//----- nvinfo : EIATTR_MERCURY_ISA_VERSION
	.align		4
        /*0030*/ 	.byte	0x03, 0x5f
        /*0032*/ 	.short	0x0101


	//----- nvinfo : EIATTR_VRC_CTA_INIT_COUNT
	.align		4
        /*0034*/ 	.byte	0x02, 0x4a
	.zero		1
	.zero		1


	//----- nvinfo : EIATTR_EXIT_INSTR_OFFSETS
	.align		4
        /*0038*/ 	.byte	0x04, 0x1c
        /*003a*/ 	.short	(.L_655 - .L_654)


	//   ....[0]....
.L_654:
        /*003c*/ 	.word	0x00000070


	//   ....[1]....
        /*0040*/ 	.word	0x000000d0


	//----- nvinfo : EIATTR_CBANK_PARAM_SIZE
	.align		4
.L_655:
        /*0044*/ 	.byte	0x03, 0x19
        /*0046*/ 	.short	0x000c


	//----- nvinfo : EIATTR_PARAM_CBANK
	.align		4
        /*0048*/ 	.byte	0x04, 0x0a
        /*004a*/ 	.short	(.L_657 - .L_656)
	.align		4
.L_656:
        /*004c*/ 	.word	index@(.nv.constant0._Z10uniqueNum6Pii)
        /*0050*/ 	.short	0x0380
        /*0052*/ 	.short	0x000c


	//----- nvinfo : EIATTR_SW_WAR
	.align		4
.L_657:
        /*0054*/ 	.byte	0x04, 0x36
        /*0056*/ 	.short	(.L_659 - .L_658)
.L_658:
        /*0058*/ 	.word	0x00000008
.L_659:


//--------------------- .nv.info._Z10uniqueNum5Pii --------------------------
	.section	.nv.info._Z10uniqueNum5Pii,"",@"SHT_CUDA_INFO"
	.sectionflags	@""
	.align	4


	//----- nvinfo : EIATTR_CUDA_API_VERSION
	.align		4
        /*0000*/ 	.byte	0x04, 0x37
        /*0002*/ 	.short	(.L_661 - .L_660)
.L_660:
        /*0004*/ 	.word	0x00000082


	//----- nvinfo : EIATTR_KPARAM_INFO
	.align		4
.L_661:
        /*0008*/ 	.byte	0x04, 0x17
        /*000a*/ 	.short	(.L_663 - .L_662)
.L_662:
        /*000c*/ 	.word	0x00000000
        /*0010*/ 	.short	0x0001
        /*0012*/ 	.short	0x0008
        /*0014*/ 	.byte	0x00, 0xf0, 0x11, 0x00


	//----- nvinfo : EIATTR_KPARAM_INFO
	.align		4
.L_663:
        /*0018*/ 	.byte	0x04, 0x17
        /*001a*/ 	.short	(.L_665 - .L_664)
.L_664:
        /*001c*/ 	.word	0x00000000
        /*0020*/ 	.short	0x0000
        /*0022*/ 	.short	0x0000
        /*0024*/ 	.byte	0x00, 0xf5, 0x21, 0x00


	//----- nvinfo : EIATTR_SPARSE_MMA_MASK
	.align		4
.L_665:
        /*0028*/ 	.byte	0x03, 0x50
        /*002a*/ 	.short	0x0000


	//----- nvinfo : EIATTR_MAXREG_COUNT
	.align		4
        /*002c*/ 	.byte	0x03, 0x1b
        /*002e*/ 	.short	0x00ff


	//----- nvinfo : EIATTR_MERCURY_ISA_VERSION
	.align		4
        /*0030*/ 	.byte	0x03, 0x5f
        /*0032*/ 	.short	0x0101


	//----- nvinfo : EIATTR_VRC_CTA_INIT_COUNT
	.align		4
        /*0034*/ 	.byte	0x02, 0x4a
	.zero		1
	.zero		1


	//----- nvinfo : EIATTR_EXIT_INSTR_OFFSETS
	.align		4
        /*0038*/ 	.byte	0x04, 0x1c
        /*003a*/ 	.short	(.L_667 - .L_666)


	//   ....[0]....
.L_666:
        /*003c*/ 	.word	0x00000070


	//   ....[1]....
        /*0040*/ 	.word	0x000000d0


	//----- nvinfo : EIATTR_CBANK_PARAM_SIZE
	.align		4
.L_667:
        /*0044*/ 	.byte	0x03, 0x19
        /*0046*/ 	.short	0x000c


	//----- nvinfo : EIATTR_PARAM_CBANK
	.align		4
        /*0048*/ 	.byte	0x04, 0x0a
        /*004a*/ 	.short	(.L_669 - .L_668)
	.align		4
.L_668:
        /*004c*/ 	.word	index@(.nv.constant0._Z10uniqueNum5Pii)
        /*0050*/ 	.short	0x0380
        /*0052*/ 	.short	0x000c


	//----- nvinfo : EIATTR_SW_WAR
	.align		4
.L_669:
        /*0054*/ 	.byte	0x04, 0x36
        /*0056*/ 	.short	(.L_671 - .L_670)
.L_670:
        /*0058*/ 	.word	0x00000008
.L_671:


//--------------------- .nv.info._Z10uniqueNum4Pii --------------------------
	.section	.nv.info._Z10uniqueNum4Pii,"",@"SHT_CUDA_INFO"
	.sectionflags	@""
	.align	4


	//----- nvinfo : EIATTR_CUDA_API_VERSION
	.align		4
        /*0000*/ 	.byte	0x04, 0x37
        /*0002*/ 	.short	(.L_673 - .L_672)
.L_672:
        /*0004*/ 	.word	0x00000082


	//----- nvinfo : EIATTR_KPARAM_INFO
	.align		4
.L_673:
        /*0008*/ 	.byte	0x04, 0x17
        /*000a*/ 	.short	(.L_675 - .L_674)
.L_674:
        /*000c*/ 	.word	0x00000000
        /*0010*/ 	.short	0x0001
        /*0012*/ 	.short	0x0008
        /*0014*/ 	.byte	0x00, 0xf0, 0x11, 0x00


	//----- nvinfo : EIATTR_KPARAM_INFO
	.align		4
.L_675:
        /*0018*/ 	.byte	0x04, 0x17
        /*001a*/ 	.short	(.L_677 - .L_676)
.L_676:
        /*001c*/ 	.word	0x00000000
        /*0020*/ 	.short	0x0000
        /*0022*/ 	.short	0x0000
        /*0024*/ 	.byte	0x00, 0xf5, 0x21, 0x00


	//----- nvinfo : EIATTR_SPARSE_MMA_MASK
	.align		4
.L_677:
        /*0028*/ 	.byte	0x03, 0x50
        /*002a*/ 	.short	0x0000


	//----- nvinfo : EIATTR_MAXREG_COUNT
	.align		4
        /*002c*/ 	.byte	0x03, 0x1b
        /*002e*/ 	.short	0x00ff


	//----- nvinfo : EIATTR_MERCURY_ISA_VERSION
	.align		4
        /*0030*/ 	.byte	0x03, 0x5f
        /*0032*/ 	.short	0x0101


	//----- nvinfo : EIATTR_VRC_CTA_INIT_COUNT
	.align		4
        /*0034*/ 	.byte	0x02, 0x4a
	.zero		1
	.zero		1


	//----- nvinfo : EIATTR_EXIT_INSTR_OFFSETS
	.align		4
        /*0038*/ 	.byte	0x04, 0x1c
        /*003a*/ 	.short	(.L_679 - .L_678)


	//   ....[0]....
.L_678:
        /*003c*/ 	.word	0x00000070


	//   ....[1]....
        /*0040*/ 	.word	0x000000d0


	//----- nvinfo : EIATTR_CBANK_PARAM_SIZE
	.align		4
.L_679:
        /*0044*/ 	.byte	0x03, 0x19
        /*0046*/ 	.short	0x000c


	//----- nvinfo : EIATTR_PARAM_CBANK
	.align		4
        /*0048*/ 	.byte	0x04, 0x0a
        /*004a*/ 	.short	(.L_681 - .L_680)
	.align		4
.L_680:
        /*004c*/ 	.word	index@(.nv.constant0._Z10uniqueNum4Pii)
        /*0050*/ 	.short	0x0380
        /*0052*/ 	.short	0x000c


	//----- nvinfo : EIATTR_SW_WAR
	.align		4
.L_681:
        /*0054*/ 	.byte	0x04, 0x36
        /*0056*/ 	.short	(.L_683 - .L_682)
.L_682:
        /*0058*/ 	.word	0x00000008
.L_683:


//--------------------- .nv.info._Z10uniqueNum3Pii --------------------------
	.section	.nv.info._Z10uniqueNum3Pii,"",@"SHT_CUDA_INFO"
	.sectionflags	@""
	.align	4


	//----- nvinfo : EIATTR_CUDA_API_VERSION
	.align		4
        /*0000*/ 	.byte	0x04, 0x37
        /*0002*/ 	.short	(.L_685 - .L_684)
.L_684:
        /*0004*/ 	.word	0x00000082


	//----- nvinfo : EIATTR_KPARAM_INFO
	.align		4
.L_685:
        /*0008*/ 	.byte	0x04, 0x17
        /*000a*/ 	.short	(.L_687 - .L_686)
.L_686:
        /*000c*/ 	.word	0x00000000
        /*0010*/ 	.short	0x0001
        /*0012*/ 	.short	0x0008
        /*0014*/ 	.byte	0x00, 0xf0, 0x11, 0x00


	//----- nvinfo : EIATTR_KPARAM_INFO
	.align		4
.L_687:
        /*0018*/ 	.byte	0x04, 0x17
        /*001a*/ 	.short	(.L_689 - .L_688)
.L_688:
        /*001c*/ 	.word	0x00000000
        /*0020*/ 	.short	0x0000
        /*0022*/ 	.short	0x0000
        /*0024*/ 	.byte	0x00, 0xf5, 0x21, 0x00


	//----- nvinfo : EIATTR_SPARSE_MMA_MASK
	.align		4
.L_689:
        /*0028*/ 	.byte	0x03, 0x50
        /*002a*/ 	.short	0x0000


	//----- nvinfo : EIATTR_MAXREG_COUNT
	.align		4
        /*002c*/ 	.byte	0x03, 0x1b
        /*002e*/ 	.short	0x00ff


	//----- nvinfo : EIATTR_MERCURY_ISA_VERSION
	.align		4
        /*0030*/ 	.byte	0x03, 0x5f
        /*0032*/ 	.short	0x0101


	//----- nvinfo : EIATTR_VRC_CTA_INIT_COUNT
	.align		4
        /*0034*/ 	.byte	0x02, 0x4a
	.zero		1
	.zero		1


	//----- nvinfo : EIATTR_EXIT_INSTR_OFFSETS
	.align		4
        /*0038*/ 	.byte	0x04, 0x1c
        /*003a*/ 	.short	(.L_691 - .L_690)


	//   ....[0]....
.L_690:
        /*003c*/ 	.word	0x00000070


	//   ....[1]....
        /*0040*/ 	.word	0x000000d0


	//----- nvinfo : EIATTR_CBANK_PARAM_SIZE
	.align		4
.L_691:
        /*0044*/ 	.byte	0x03, 0x19
        /*0046*/ 	.short	0x000c


	//----- nvinfo : EIATTR_PARAM_CBANK
	.align		4
        /*0048*/ 	.byte	0x04, 0x0a
        /*004a*/ 	.short	(.L_693 - .L_692)
	.align		4
.L_692:
        /*004c*/ 	.word	index@(.nv.constant0._Z10uniqueNum3Pii)
        /*0050*/ 	.short	0x0380
        /*0052*/ 	.short	0x000c


	//----- nvinfo : EIATTR_SW_WAR
	.align		4
.L_693:
        /*0054*/ 	.byte	0x04, 0x36
        /*0056*/ 	.short	(.L_695 - .L_694)
.L_694:
        /*0058*/ 	.word	0x00000008
.L_695:


//--------------------- .nv.info._Z10uniqueNum2Pii --------------------------
	.section	.nv.info._Z10uniqueNum2Pii,"",@"SHT_CUDA_INFO"
	.sectionflags	@""
	.align	4


	//----- nvinfo : EIATTR_CUDA_API_VERSION
	.align		4
        /*0000*/ 	.byte	0x04, 0x37
        /*0002*/ 	.short	(.L_697 - .L_696)
.L_696:
        /*0004*/ 	.word	0x00000082


	//----- nvinfo : EIATTR_KPARAM_INFO
	.align		4
.L_697:
        /*0008*/ 	.byte	0x04, 0x17
        /*000a*/ 	.short	(.L_699 - .L_698)
.L_698:
        /*000c*/ 	.word	0x00000000
        /*0010*/ 	.short	0x0001
        /*0012*/ 	.short	0x0008
        /*0014*/ 	.byte	0x00, 0xf0, 0x11, 0x00


	//----- nvinfo : EIATTR_KPARAM_INFO
	.align		4
.L_699:
        /*0018*/ 	.byte	0x04, 0x17
        /*001a*/ 	.short	(.L_701 - .L_700)
.L_700:
        /*001c*/ 	.word	0x00000000
        /*0020*/ 	.short	0x0000
        /*0022*/ 	.short	0x0000
        /*0024*/ 	.byte	0x00, 0xf5, 0x21, 0x00


	//----- nvinfo : EIATTR_SPARSE_MMA_MASK
	.align		4
.L_701:
        /*0028*/ 	.byte	0x03, 0x50
        /*002a*/ 	.short	0x0000


	//----- nvinfo : EIATTR_MAXREG_COUNT
	.align		4
        /*002c*/ 	.byte	0x03, 0x1b
        /*002e*/ 	.short	0x00ff


	//----- nvinfo : EIATTR_MERCURY_ISA_VERSION
	.align		4
        /*0030*/ 	.byte	0x03, 0x5f
        /*0032*/ 	.short	0x0101


	//----- nvinfo : EIATTR_VRC_CTA_INIT_COUNT
	.align		4
        /*0034*/ 	.byte	0x02, 0x4a
	.zero		1
	.zero		1


	//----- nvinfo : EIATTR_EXIT_INSTR_OFFSETS
	.align		4
        /*0038*/ 	.byte	0x04, 0x1c
        /*003a*/ 	.short	(.L_703 - .L_702)


	//   ....[0]....
.L_702:
        /*003c*/ 	.word	0x00000070


	//   ....[1]....
        /*0040*/ 	.word	0x000000d0


	//----- nvinfo : EIATTR_CBANK_PARAM_SIZE
	.align		4
.L_703:
        /*0044*/ 	.byte	0x03, 0x19
        /*0046*/ 	.short	0x000c


	//----- nvinfo : EIATTR_PARAM_CBANK
	.align		4
        /*0048*/ 	.byte	0x04, 0x0a
        /*004a*/ 	.short	(.L_705 - .L_704)
	.align		4
.L_704:
        /*004c*/ 	.word	index@(.nv.constant0._Z10uniqueNum2Pii)
        /*0050*/ 	.short	0x0380
        /*0052*/ 	.short	0x000c


	//----- nvinfo : EIATTR_SW_WAR
	.align		4
.L_705:
        /*0054*/ 	.byte	0x04, 0x36
        /*0056*/ 	.short	(.L_707 - .L_706)
.L_706:
        /*0058*/ 	.word	0x00000008
.L_707:


//--------------------- .nv.info._Z10uniqueNum1Pii --------------------------
	.section	.nv.info._Z10uniqueNum1Pii,"",@"SHT_CUDA_INFO"
	.sectionflags	@""
	.align	4


	//----- nvinfo : EIATTR_CUDA_API_VERSION
	.align		4
        /*0000*/ 	.byte	0x04, 0x37
        /*0002*/ 	.short	(.L_709 - .L_708)
.L_708:
        /*0004*/ 	.word	0x00000082


	//----- nvinfo : EIATTR_KPARAM_INFO
	.align		4
.L_709:
        /*0008*/ 	.byte	0x04, 0x17
        /*000a*/ 	.short	(.L_711 - .L_710)
.L_710:
        /*000c*/ 	.word	0x00000000
        /*0010*/ 	.short	0x0001
        /*0012*/ 	.short	0x0008
        /*0014*/ 	.byte	0x00, 0xf0, 0x11, 0x00


	//----- nvinfo : EIATTR_KPARAM_INFO
	.align		4
.L_711:
        /*0018*/ 	.byte	0x04, 0x17
        /*001a*/ 	.short	(.L_713 - .L_712)
.L_712:
        /*001c*/ 	.word	0x00000000
        /*0020*/ 	.short	0x0000
        /*0022*/ 	.short	0x0000
        /*0024*/ 	.byte	0x00, 0xf5, 0x21, 0x00


	//----- nvinfo : EIATTR_SPARSE_MMA_MASK
	.align		4
.L_713:
        /*0028*/ 	.byte	0x03, 0x50
        /*002a*/ 	.short	0x0000


	//----- nvinfo : EIATTR_MAXREG_COUNT
	.align		4
        /*002c*/ 	.byte	0x03, 0x1b
        /*002e*/ 	.short	0x00ff


	//----- nvinfo : EIATTR_MERCURY_ISA_VERSION
	.align		4
        /*0030*/ 	.byte	0x03, 0x5f
        /*0032*/ 	.short	0x0101


	//----- nvinfo : EIATTR_VRC_CTA_INIT_COUNT
	.align		4
        /*0034*/ 	.byte	0x02, 0x4a
	.zero		1
	.zero		1


	//----- nvinfo : EIATTR_EXIT_INSTR_OFFSETS
	.align		4
        /*0038*/ 	.byte	0x04, 0x1c
        /*003a*/ 	.short	(.L_715 - .L_714)


	//   ....[0]....
.L_714:
        /*003c*/ 	.word	0x00000070


	//   ....[1]....
        /*0040*/ 	.word	0x000000d0


	//----- nvinfo : EIATTR_CBANK_PARAM_SIZE
	.align		4
.L_715:
        /*0044*/ 	.byte	0x03, 0x19
        /*0046*/ 	.short	0x000c


	//----- nvinfo : EIATTR_PARAM_CBANK
	.align		4
        /*0048*/ 	.byte	0x04, 0x0a
        /*004a*/ 	.short	(.L_717 - .L_716)
	.align		4
.L_716:
        /*004c*/ 	.word	index@(.nv.constant0._Z10uniqueNum1Pii)
        /*0050*/ 	.short	0x0380
        /*0052*/ 	.short	0x000c


	//----- nvinfo : EIATTR_SW_WAR
	.align		4
.L_717:
        /*0054*/ 	.byte	0x04, 0x36
        /*0056*/ 	.short	(.L_719 - .L_718)
.L_718:
        /*0058*/ 	.word	0x00000008
.L_719:


//--------------------- .nv.callgraph             --------------------------
	.section	.nv.callgraph,"",@"SHT_CUDA_CALLGRAPH"
	.align	4
	.sectionentsize	8
	.align		4
        /*0000*/ 	.word	0x00000000
	.align		4
        /*0004*/ 	.word	0xffffffff
	.align		4
        /*0008*/ 	.word	0x00000000
	.align		4
        /*000c*/ 	.word	0xfffffffe
	.align		4
        /*0010*/ 	.word	0x00000000
	.align		4
        /*0014*/ 	.word	0xfffffffd
	.align		4
        /*0018*/ 	.word	0x00000000
	.align		4
        /*001c*/ 	.word	0xfffffffc


//--------------------- .text._Z11uniqueNum40Pii  --------------------------
	.section	.text._Z11uniqueNum40Pii,"ax",@progbits
	.align	128
        .global         _Z11uniqueNum40Pii
        .type           _Z11uniqueNum40Pii,@function
        .size           _Z11uniqueNum40Pii,(.L_x_40 - _Z11uniqueNum40Pii)
        .other          _Z11uniqueNum40Pii,@"STO_CUDA_ENTRY STV_DEFAULT"
_Z11uniqueNum40Pii:
.text._Z11uniqueNum40Pii:
[----:B------:R-:W-:Y:S01]  /*0000*/  LDC R1, c[0x0][0x37c] ;  /* 0x0000df00ff017b82 */ /* 0x000fe20000000800 */
[----:B------:R-:W0:Y:S07]  /*0010*/  S2R R0, SR_TID.X ;  /* 0x0000000000007919 */ /* 0x000e2e0000002100 */
[----:B------:R-:W0:Y:S01]  /*0020*/  S2UR UR4, SR_CTAID.X ;  /* 0x00000000000479c3 */ /* 0x000e220000002500 */
[----:B------:R-:W1:Y:S07]  /*0030*/  LDCU UR5, c[0x0][0x388] ;  /* 0x00007100ff0577ac */ /* 0x000e6e0008000800 */
[----:B------:R-:W0:Y:S02]  /*0040*/  LDC R5, c[0x0][0x360] ;  /* 0x0000d800ff057b82 */ /* 0x000e240000000800 */
[----:B0-----:R-:W-:-:S05]  /*0050*/  IMAD R5, R5, UR4, R0 ;  /* 0x0000000405057c24 */ /* 0x001fca000f8e0200 */
[----:B-1----:R-:W-:-:S13]  /*0060*/  ISETP.GE.AND P0, PT, R5, UR5, PT ;  /* 0x0000000505007c0c */ /* 0x002fda000bf06270 */
[----:B------:R-:W-:Y:S05]  /*0070*/  @P0 EXIT ;  /* 0x000000000000094d */ /* 0x000fea0003800000 */
[----:B------:R-:W0:Y:S01]  /*0080*/  LDC.64 R2, c[0x0][0x380] ;  /* 0x0000e000ff027b82 */ /* 0x000e220000000a00 */
[----:B------:R-:W1:Y:S01]  /*0090*/  LDCU.64 UR4, c[0x0][0x358] ;  /* 0x00006b00ff0477ac */ /* 0x000e620008000a00 */
[----:B------:R-:W-:Y:S02]  /*00a0*/  HFMA2 R7, -RZ, RZ, 0, 1.2576580047607421875e-05 ;  /* 0x000000d3ff077431 */ /* 0x000fe400000001ff */
[----:B0-----:R-:W-:-:S05]  /*00b0*/  IMAD.WIDE R2, R5, 0x4, R2 ;  /* 0x0000000405027825 */ /* 0x001fca00078e0202 */
[----:B-1----:R-:W-:Y:S01]  /*00c0*/  STG.E desc[UR4][R2.64], R7 ;  /* 0x0000000702007986 */ /* 0x002fe2000c101904 */
[----:B------:R-:W-:Y:S05]  /*00d0*/  EXIT ;  /* 0x000000000000794d */ /* 0x000fea0003800000 */
.L_x_0:
[----:B------:R-:W-:-:S00]  /*00e0*/  BRA `(.L_x_0) ;  /* 0xfffffffc00fc7947 */ /* 0x000fc0000383ffff */
[----:B------:R-:W-:-:S00]  /*00f0*/  NOP ;  /* 0x0000000000007918 */ /* 0x000fc00000000000 */
        /* <DEDUP_REMOVED lines=8> */
.L_x_40:


//--------------------- .text._Z11uniqueNum39Pii  --------------------------
	.section	.text._Z11uniqueNum39Pii,"ax",@progbits
	.align	128
        .global         _Z11uniqueNum39Pii
        .type           _Z11uniqueNum39Pii,@function
        .size           _Z11uniqueNum39Pii,(.L_x_41 - _Z11uniqueNum39Pii)
        .other          _Z11uniqueNum39Pii,@"STO_CUDA_ENTRY STV_DEFAULT"
_Z11uniqueNum39Pii:
.text._Z11uniqueNum39Pii:
        /* <DEDUP_REMOVED lines=10> */
[----:B------:R-:W-:Y:S02]  /*00a0*/  HFMA2 R7, -RZ, RZ, 0, 1.1861324310302734375e-05 ;  /* 0x000000c7ff077431 */ /* 0x000fe400000001ff */
[----:B0-----:R-:W-:-:S05]  /*00b0*/  IMAD.WIDE R2, R5, 0x4, R2 ;  /* 0x0000000405027825 */ /* 0x001fca00078e0202 */
[----:B-1----:R-:W-:Y:S01]  /*00c0*/  STG.E desc[UR4][R2.64], R7 ;  /* 0x0000000702007986 */ /* 0x002fe2000c101904 */
[----:B------:R-:W-:Y:S05]  /*00d0*/  EXIT ;  /* 0x000000000000794d */ /* 0x000fea0003800000 */
.L_x_1:
        /* <DEDUP_REMOVED lines=10> */
.L_x_41:


//--------------------- .text._Z11uniqueNum38Pii  --------------------------
	.section	.text._Z11uniqueNum38Pii,"ax",@progbits
	.align	128
        .global         _Z11uniqueNum38Pii
        .type           _Z11uniqueNum38Pii,@function
        .size           _Z11uniqueNum38Pii,(.L_x_42 - _Z11uniqueNum38Pii)
        .other          _Z11uniqueNum38Pii,@"STO_CUDA_ENTRY STV_DEFAULT"
_Z11uniqueNum38Pii:
.text._Z11uniqueNum38Pii:
        /* <DEDUP_REMOVED lines=10> */
[----:B------:R-:W-:Y:S02]  /*00a0*/  HFMA2 R7, -RZ, RZ, 0, 1.1742115020751953125e-05 ;  /* 0x000000c5ff077431 */ /* 0x000fe400000001ff */
[----:B0-----:R-:W-:-:S05]  /*00b0*/  IMAD.WIDE R2, R5, 0x4, R2 ;  /* 0x0000000405027825 */ /* 0x001fca00078e0202 */
[----:B-1----:R-:W-:Y:S01]  /*00c0*/  STG.E desc[UR4][R2.64], R7 ;  /* 0x0000000702007986 */ /* 0x002fe2000c101904 */
[----:B------:R-:W-:Y:S05]  /*00d0*/  EXIT ;  /* 0x000000000000794d */ /* 0x000fea0003800000 */
.L_x_2:
        /* <DEDUP_REMOVED lines=10> */
.L_x_42:


//--------------------- .text._Z11uniqueNum37Pii  --------------------------
	.section	.text._Z11uniqueNum37Pii,"ax",@progbits
	.align	128
        .global         _Z11uniqueNum37Pii
        .type           _Z11uniqueNum37Pii,@function
        .size           _Z11uniqueNum37Pii,(.L_x_43 - _Z11uniqueNum37Pii)
        .other          _Z11uniqueNum37Pii,@"STO_CUDA_ENTRY STV_DEFAULT"
_Z11uniqueNum37Pii:
.text._Z11uniqueNum37Pii:
        /* <DEDUP_REMOVED lines=10> */
[----:B------:R-:W-:Y:S02]  /*00a0*/  HFMA2 R7, -RZ, RZ, 0, 1.1503696441650390625e-05 ;  /* 0x000000c1ff077431 */ /* 0x000fe400000001ff */
[----:B0-----:R-:W-:-:S05]  /*00b0*/  IMAD.WIDE R2, R5, 0x4, R2 ;  /* 0x0000000405027825 */ /* 0x001fca00078e0202 */
[----:B-1----:R-:W-:Y:S01]  /*00c0*/  STG.E desc[UR4][R2.64], R7 ;  /* 0x0000000702007986 */ /* 0x002fe2000c101904 */
[----:B------:R-:W-:Y:S05]  /*00d0*/  EXIT ;  /* 0x000000000000794d */ /* 0x000fea0003800000 */
.L_x_3:
        /* <DEDUP_REMOVED lines=10> */
.L_x_43:


//--------------------- .text._Z11uniqueNum36Pii  --------------------------
	.section	.text._Z11uniqueNum36Pii,"ax",@progbits
	.align	128
        .global         _Z11uniqueNum36Pii
        .type           _Z11uniqueNum36Pii,@function
        .size           _Z11uniqueNum36Pii,(.L_x_44 - _Z11uniqueNum36Pii)
        .other          _Z11uniqueNum36Pii,@"STO_CUDA_ENTRY STV_DEFAULT"
_Z11uniqueNum36Pii:
.text._Z11uniqueNum36Pii:
        /* <DEDUP_REMOVED lines=10> */
[----:B------:R-:W-:Y:S02]  /*00a0*/  HFMA2 R7, -RZ, RZ, 0, 1.1384487152099609375e-05 ;  /* 0x000000bfff077431 */ /* 0x000fe400000001ff */
[----:B0-----:R-:W-:-:S05]  /*00b0*/  IMAD.WIDE R2, R5, 0x4, R2 ;  /* 0x0000000405027825 */ /* 0x001fca00078e0202 */
[----:B-1----:R-:W-:Y:S01]  /*00c0*/  STG.E desc[UR4][R2.64], R7 ;  /* 0x0000000702007986 */ /* 0x002fe2000c101904 */
[----:B------:R-:W-:Y:S05]  /*00d0*/  EXIT ;  /* 0x000000000000794d */ /* 0x000fea0003800000 */
.L_x_4:
        /* <DEDUP_REMOVED lines=10> */
.L_x_44:


//--------------------- .text._Z11uniqueNum35Pii  --------------------------
	.section	.text._Z11uniqueNum35Pii,"ax",@progbits
	.align	128
        .global         _Z11uniqueNum35Pii
        .type           _Z11uniqueNum35Pii,@function
        .size           _Z11uniqueNum35Pii,(.L_x_45 - _Z11uniqueNum35Pii)
        .other          _Z11uniqueNum35Pii,@"STO_CUDA_ENTRY STV_DEFAULT"
_Z11uniqueNum35Pii:
.text._Z11uniqueNum35Pii:
        /* <DEDUP_REMOVED lines=10> */
[----:B------:R-:W-:Y:S02]  /*00a0*/  HFMA2 R7, -RZ, RZ, 0, 1.0788440704345703125e-05 ;  /* 0x000000b5ff077431 */ /* 0x000fe400000001ff */
[----:B0-----:R-:W-:-:S05]  /*00b0*/  IMAD.WIDE R2, R5, 0x4, R2 ;  /* 0x0000000405027825 */ /* 0x001fca00078e0202 */
[----:B-1----:R-:W-:Y:S01]  /*00c0*/  STG.E desc[UR4][R2.64], R7 ;  /* 0x0000000702007986 */ /* 0x002fe2000c101904 */
[----:B------:R-:W-:Y:S05]  /*00d0*/  EXIT ;  /* 0x000000000000794d */ /* 0x000fea0003800000 */
.L_x_5:
        /* <DEDUP_REMOVED lines=10> */
.L_x_45:


//--------------------- .text._Z11uniqueNum34Pii  --------------------------
	.section	.text._Z11uniqueNum34Pii,"ax",@progbits
	.align	128
        .global         _Z11uniqueNum34Pii
        .type           _Z11uniqueNum34Pii,@function
        .size           _Z11uniqueNum34Pii,(.L_x_46 - _Z11uniqueNum34Pii)
        .other          _Z11uniqueNum34Pii,@"STO_CUDA_ENTRY STV_DEFAULT"
_Z11uniqueNum34Pii:
.text._Z11uniqueNum34Pii:
        /* <DEDUP_REMOVED lines=10> */
[----:B------:R-:W-:Y:S02]  /*00a0*/  HFMA2 R7, -RZ, RZ, 0, 1.0669231414794921875e-05 ;  /* 0x000000b3ff077431 */ /* 0x000fe400000001ff */
[----:B0-----:R-:W-:-:S05]  /*00b0*/  IMAD.WIDE R2, R5, 0x4, R2 ;  /* 0x0000000405027825 */ /* 0x001fca00078e0202 */
[----:B-1----:R-:W-:Y:S01]  /*00c0*/  STG.E desc[UR4][R2.64], R7 ;  /* 0x0000000702007986 */ /* 0x002fe2000c101904 */
[----:B------:R-:W-:Y:S05]  /*00d0*/  EXIT ;  /* 0x000000000000794d */ /* 0x000fea0003800000 */
.L_x_6:
        /* <DEDUP_REMOVED lines=10> */
.L_x_46:


//--------------------- .text._Z11uniqueNum33Pii  --------------------------
	.section	.text._Z11uniqueNum33Pii,"ax",@progbits
	.align	128
        .global         _Z11uniqueNum33Pii
        .type           _Z11uniqueNum33Pii,@function
        .size           _Z11uniqueNum33Pii,(.L_x_47 - _Z11uniqueNum33Pii)
        .other          _Z11uniqueNum33Pii,@"STO_CUDA_ENTRY STV_DEFAULT"
_Z11uniqueNum33Pii:
.text._Z11uniqueNum33Pii:
        /* <DEDUP_REMOVED lines=10> */
[----:B------:R-:W-:Y:S02]  /*00a0*/  HFMA2 R7, -RZ, RZ, 0, 1.0311603546142578125e-05 ;  /* 0x000000adff077431 */ /* 0x000fe400000001ff */
[----:B0-----:R-:W-:-:S05]  /*00b0*/  IMAD.WIDE R2, R5, 0x4, R2 ;  /* 0x0000000405027825 */ /* 0x001fca00078e0202 */
[----:B-1----:R-:W-:Y:S01]  /*00c0*/  STG.E desc[UR4][R2.64], R7 ;  /* 0x0000000702007986 */ /* 0x002fe2000c101904 */
[----:B------:R-:W-:Y:S05]  /*00d0*/  EXIT ;  /* 0x000000000000794d */ /* 0x000fea0003800000 */
.L_x_7:
        /* <DEDUP_REMOVED lines=10> */
.L_x_47:


//--------------------- .text._Z11uniqueNum32Pii  --------------------------
	.section	.text._Z11uniqueNum32Pii,"ax",@progbits
	.align	128
        .global         _Z11uniqueNum32Pii
        .type           _Z11uniqueNum32Pii,@function
        .size           _Z11uniqueNum32Pii,(.L_x_48 - _Z11uniqueNum32Pii)
        .other          _Z11uniqueNum32Pii,@"STO_CUDA_ENTRY STV_DEFAULT"
_Z11uniqueNum32Pii:
.text._Z11uniqueNum32Pii:
        /* <DEDUP_REMOVED lines=10> */
[----:B------:R-:W-:Y:S02]  /*00a0*/  HFMA2 R7, -RZ, RZ, 0, 9.953975677490234375e-06 ;  /* 0x000000a7ff077431 */ /* 0x000fe400000001ff */
[----:B0-----:R-:W-:-:S05]  /*00b0*/  IMAD.WIDE R2, R5, 0x4, R2 ;  /* 0x0000000405027825 */ /* 0x001fca00078e0202 */
[----:B-1----:R-:W-:Y:S01]  /*00c0*/  STG.E desc[UR4][R2.64], R7 ;  /* 0x0000000702007986 */ /* 0x002fe2000c101904 */
[----:B------:R-:W-:Y:S05]  /*00d0*/  EXIT ;  /* 0x000000000000794d */ /* 0x000fea0003800000 */
.L_x_8:
        /* <DEDUP_REMOVED lines=10> */
.L_x_48:


//--------------------- .text._Z11uniqueNum31Pii  --------------------------
	.section	.text._Z11uniqueNum31Pii,"ax",@progbits
	.align	128
        .global         _Z11uniqueNum31Pii
        .type           _Z11uniqueNum31Pii,@function
        .size           _Z11uniqueNum31Pii,(.L_x_49 - _Z11uniqueNum31Pii)
        .other          _Z11uniqueNum31Pii,@"STO_CUDA_ENTRY STV_DEFAULT"
_Z11uniqueNum31Pii:
.text._Z11uniqueNum31Pii:
        /* <DEDUP_REMOVED lines=10> */
[----:B------:R-:W-:Y:S02]  /*00a0*/  HFMA2 R7, -RZ, RZ, 0, 9.715557098388671875e-06 ;  /* 0x000000a3ff077431 */ /* 0x000fe400000001ff */
[----:B0-----:R-:W-:-:S05]  /*00b0*/  IMAD.WIDE R2, R5, 0x4, R2 ;  /* 0x0000000405027825 */ /* 0x001fca00078e0202 */
[----:B-1----:R-:W-:Y:S01]  /*00c0*/  STG.E desc[UR4][R2.64], R7 ;  /* 0x0000000702007986 */ /* 0x002fe2000c101904 */
[----:B------:R-:W-:Y:S05]  /*00d0*/  EXIT ;  /* 0x000000000000794d */ /* 0x000fea0003800000 */
.L_x_9:
        /* <DEDUP_REMOVED lines=10> */
.L_x_49:


//--------------------- .text._Z11uniqueNum30Pii  --------------------------
	.section	.text._Z11uniqueNum30Pii,"ax",@progbits
	.align	128
        .global         _Z11uniqueNum30Pii
        .type           _Z11uniqueNum30Pii,@function
        .size           _Z11uniqueNum30Pii,(.L_x_50 - _Z11uniqueNum30Pii)
        .other          _Z11uniqueNum30Pii,@"STO_CUDA_ENTRY STV_DEFAULT"
_Z11uniqueNum30Pii:
.text._Z11uniqueNum30Pii:
        /* <DEDUP_REMOVED lines=10> */
[----:B------:R-:W-:Y:S02]  /*00a0*/  HFMA2 R7, -RZ, RZ, 0, 9.357929229736328125e-06 ;  /* 0x0000009dff077431 */ /* 0x000fe400000001ff */
[----:B0-----:R-:W-:-:S05]  /*00b0*/  IMAD.WIDE R2, R5, 0x4, R2 ;  /* 0x0000000405027825 */ /* 0x001fca00078e0202 */
[----:B-1----:R-:W-:Y:S01]  /*00c0*/  STG.E desc[UR4][R2.64], R7 ;  /* 0x0000000702007986 */ /* 0x002fe2000c101904 */
[----:B------:R-:W-:Y:S05]  /*00d0*/  EXIT ;  /* 0x000000000000794d */ /* 0x000fea0003800000 */
.L_x_10:
        /* <DEDUP_REMOVED lines=10> */
.L_x_50:


//--------------------- .text._Z11uniqueNum29Pii  --------------------------
	.section	.text._Z11uniqueNum29Pii,"ax",@progbits
	.align	128
        .global         _Z11uniqueNum29Pii
        .type           _Z11uniqueNum29Pii,@function
        .size           _Z11uniqueNum29Pii,(.L_x_51 - _Z11uniqueNum29Pii)
        .other          _Z11uniqueNum29Pii,@"STO_CUDA_ENTRY STV_DEFAULT"
_Z11uniqueNum29Pii:
.text._Z11uniqueNum29Pii:
        /* <DEDUP_REMOVED lines=10> */
[----:B------:R-:W-:Y:S02]  /*00a0*/  HFMA2 R7, -RZ, RZ, 0, 9.000301361083984375e-06 ;  /* 0x00000097ff077431 */ /* 0x000fe400000001ff */
[----:B0-----:R-:W-:-:S05]  /*00b0*/  IMAD.WIDE R2, R5, 0x4, R2 ;  /* 0x0000000405027825 */ /* 0x001fca00078e0202 */
[----:B-1----:R-:W-:Y:S01]  /*00c0*/  STG.E desc[UR4][R2.64], R7 ;  /* 0x0000000702007986 */ /* 0x002fe2000c101904 */
[----:B------:R-:W-:Y:S05]  /*00d0*/  EXIT ;  /* 0x000000000000794d */ /* 0x000fea0003800000 */
.L_x_11:
        /* <DEDUP_REMOVED lines=10> */
.L_x_51:


//--------------------- .text._Z11uniqueNum28Pii  --------------------------
	.section	.text._Z11uniqueNum28Pii,"ax",@progbits
	.align	128
        .global         _Z11uniqueNum28Pii
        .type           _Z11uniqueNum28Pii,@function
        .size           _Z11uniqueNum28Pii,(.L_x_52 - _Z11uniqueNum28Pii)
        .other          _Z11uniqueNum28Pii,@"STO_CUDA_ENTRY STV_DEFAULT"
_Z11uniqueNum28Pii:
.text._Z11uniqueNum28Pii:
        /* <DEDUP_REMOVED lines=10> */
[----:B------:R-:W-:Y:S02]  /*00a0*/  HFMA2 R7, -RZ, RZ, 0, 8.881092071533203125e-06 ;  /* 0x00000095ff077431 */ /* 0x000fe400000001ff */
[----:B0-----:R-:W-:-:S05]  /*00b0*/  IMAD.WIDE R2, R5, 0x4, R2 ;  /* 0x0000000405027825 */ /* 0x001fca00078e0202 */
[----:B-1----:R-:W-:Y:S01]  /*00c0*/  STG.E desc[UR4][R2.64], R7 ;  /* 0x0000000702007986 */ /* 0x002fe2000c101904 */
[----:B------:R-:W-:Y:S05]  /*00d0*/  EXIT ;  /* 0x000000000000794d */ /* 0x000fea0003800000 */
.L_x_12:
        /* <DEDUP_REMOVED lines=10> */
.L_x_52:


//--------------------- .text._Z11uniqueNum27Pii  --------------------------
	.section	.text._Z11uniqueNum27Pii,"ax",@progbits
	.align	128
        .global         _Z11uniqueNum27Pii
        .type           _Z11uniqueNum27Pii,@function
        .size           _Z11uniqueNum27Pii,(.L_x_53 - _Z11uniqueNum27Pii)
        .other          _Z11uniqueNum27Pii,@"STO_CUDA_ENTRY STV_DEFAULT"
_Z11uniqueNum27Pii:
.text._Z11uniqueNum27Pii:
        /* <DEDUP_REMOVED lines=10> */
[----:B------:R-:W-:Y:S02]  /*00a0*/  HFMA2 R7, -RZ, RZ, 0, 8.285045623779296875e-06 ;  /* 0x0000008bff077431 */ /* 0x000fe400000001ff */
[----:B0-----:R-:W-:-:S05]  /*00b0*/  IMAD.WIDE R2, R5, 0x4, R2 ;  /* 0x0000000405027825 */ /* 0x001fca00078e0202 */
[----:B-1----:R-:W-:Y:S01]  /*00c0*/  STG.E desc[UR4][R2.64], R7 ;  /* 0x0000000702007986 */ /* 0x002fe2000c101904 */
[----:B------:R-:W-:Y:S05]  /*00d0*/  EXIT ;  /* 0x000000000000794d */ /* 0x000fea0003800000 */
.L_x_13:
        /* <DEDUP_REMOVED lines=10> */
.L_x_53:


//--------------------- .text._Z11uniqueNum26Pii  --------------------------
	.section	.text._Z11uniqueNum26Pii,"ax",@progbits
	.align	128
        .global         _Z11uniqueNum26Pii
        .type           _Z11uniqueNum26Pii,@function
        .size           _Z11uniqueNum26Pii,(.L_x_54 - _Z11uniqueNum26Pii)
        .other          _Z11uniqueNum26Pii,@"STO_CUDA_ENTRY STV_DEFAULT"
_Z11uniqueNum26Pii:
.text._Z11uniqueNum26Pii:
        /* <DEDUP_REMOVED lines=10> */
[----:B------:R-:W-:Y:S02]  /*00a0*/  HFMA2 R7, -RZ, RZ, 0, 8.165836334228515625e-06 ;  /* 0x00000089ff077431 */ /* 0x000fe400000001ff */
[----:B0-----:R-:W-:-:S05]  /*00b0*/  IMAD.WIDE R2, R5, 0x4, R2 ;  /* 0x0000000405027825 */ /* 0x001fca00078e0202 */
[----:B-1----:R-:W-:Y:S01]  /*00c0*/  STG.E desc[UR4][R2.64], R7 ;  /* 0x0000000702007986 */ /* 0x002fe2000c101904 */
[----:B------:R-:W-:Y:S05]  /*00d0*/  EXIT ;  /* 0x000000000000794d */ /* 0x000fea0003800000 */
.L_x_14:
        /* <DEDUP_REMOVED lines=10> */
.L_x_54:


//--------------------- .text._Z11uniqueNum25Pii  --------------------------
	.section	.text._Z11uniqueNum25Pii,"ax",@progbits
	.align	128
        .global         _Z11uniqueNum25Pii
        .type           _Z11uniqueNum25Pii,@function
        .size           _Z11uniqueNum25Pii,(.L_x_55 - _Z11uniqueNum25Pii)
        .other          _Z11uniqueNum25Pii,@"STO_CUDA_ENTRY STV_DEFAULT"
_Z11uniqueNum25Pii:
.text._Z11uniqueNum25Pii:
        /* <DEDUP_REMOVED lines=10> */
[----:B------:R-:W-:Y:S02]  /*00a0*/  HFMA2 R7, -RZ, RZ, 0, 7.808208465576171875e-06 ;  /* 0x00000083ff077431 */ /* 0x000fe400000001ff */
[----:B0-----:R-:W-:-:S05]  /*00b0*/  IMAD.WIDE R2, R5, 0x4, R2 ;  /* 0x0000000405027825 */ /* 0x001fca00078e0202 */
[----:B-1----:R-:W-:Y:S01]  /*00c0*/  STG.E desc[UR4][R2.64], R7 ;  /* 0x0000000702007986 */ /* 0x002fe2000c101904 */
[----:B------:R-:W-:Y:S05]  /*00d0*/  EXIT ;  /* 0x000000000000794d */ /* 0x000fea0003800000 */
.L_x_15:
        /* <DEDUP_REMOVED lines=10> */
.L_x_55:


//--------------------- .text._Z11uniqueNum24Pii  --------------------------
	.section	.text._Z11uniqueNum24Pii,"ax",@progbits
	.align	128
        .global         _Z11uniqueNum24Pii
        .type           _Z11uniqueNum24Pii,@function
        .size           _Z11uniqueNum24Pii,(.L_x_56 - _Z11uniqueNum24Pii)
        .other          _Z11uniqueNum24Pii,@"STO_CUDA_ENTRY STV_DEFAULT"
_Z11uniqueNum24Pii:
.text._Z11uniqueNum24Pii:
        /* <DEDUP_REMOVED lines=10> */
[----:B------:R-:W-:Y:S02]  /*00a0*/  HFMA2 R7, -RZ, RZ, 0, 7.569789886474609375e-06 ;  /* 0x0000007fff077431 */ /* 0x000fe400000001ff */
[----:B0-----:R-:W-:-:S05]  /*00b0*/  IMAD.WIDE R2, R5, 0x4, R2 ;  /* 0x0000000405027825 */ /* 0x001fca00078e0202 */
[----:B-1----:R-:W-:Y:S01]  /*00c0*/  STG.E desc[UR4][R2.64], R7 ;  /* 0x0000000702007986 */ /* 0x002fe2000c101904 */
[----:B------:R-:W-:Y:S05]  /*00d0*/  EXIT ;  /* 0x000000000000794d */ /* 0x000fea0003800000 */
.L_x_16:
        /* <DEDUP_REMOVED lines=10> */
.L_x_56:


//--------------------- .text._Z11uniqueNum23Pii  --------------------------
	.section	.text._Z11uniqueNum23Pii,"ax",@progbits
	.align	128
        .global         _Z11uniqueNum23Pii
        .type           _Z11uniqueNum23Pii,@function
        .size           _Z11uniqueNum23Pii,(.L_x_57 - _Z11uniqueNum23Pii)
        .other          _Z11uniqueNum23Pii,@"STO_CUDA_ENTRY STV_DEFAULT"
_Z11uniqueNum23Pii:
.text._Z11uniqueNum23Pii:
        /* <DEDUP_REMOVED lines=10> */
[----:B------:R-:W-:Y:S02]  /*00a0*/  HFMA2 R7, -RZ, RZ, 0, 6.735324859619140625e-06 ;  /* 0x00000071ff077431 */ /* 0x000fe400000001ff */
[----:B0-----:R-:W-:-:S05]  /*00b0*/  IMAD.WIDE R2, R5, 0x4, R2 ;  /* 0x0000000405027825 */ /* 0x001fca00078e0202 */
[----:B-1----:R-:W-:Y:S01]  /*00c0*/  STG.E desc[UR4][R2.64], R7 ;  /* 0x0000000702007986 */ /* 0x002fe2000c101904 */
[----:B------:R-:W-:Y:S05]  /*00d0*/  EXIT ;  /* 0x000000000000794d */ /* 0x000fea0003800000 */
.L_x_17:
        /* <DEDUP_REMOVED lines=10> */
.L_x_57:


//--------------------- .text._Z11uniqueNum22Pii  --------------------------
	.section	.text._Z11uniqueNum22Pii,"ax",@progbits
	.align	128
        .global         _Z11uniqueNum22Pii
        .type           _Z11uniqueNum22Pii,@function
        .size           _Z11uniqueNum22Pii,(.L_x_58 - _Z11uniqueNum22Pii)
        .other          _Z11uniqueNum22Pii,@"STO_CUDA_ENTRY STV_DEFAULT"
_Z11uniqueNum22Pii:
.text._Z11uniqueNum22Pii:
        /* <DEDUP_REMOVED lines=10> */
[----:B------:R-:W-:Y:S02]  /*00a0*/  HFMA2 R7, -RZ, RZ, 0, 6.496906280517578125e-06 ;  /* 0x0000006dff077431 */ /* 0x000fe400000001ff */
[----:B0-----:R-:W-:-:S05]  /*00b0*/  IMAD.WIDE R2, R5, 0x4, R2 ;  /* 0x0000000405027825 */ /* 0x001fca00078e0202 */
[----:B-1----:R-:W-:Y:S01]  /*00c0*/  STG.E desc[UR4][R2.64], R7 ;  /* 0x0000000702007986 */ /* 0x002fe2000c101904 */
[----:B------:R-:W-:Y:S05]  /*00d0*/  EXIT ;  /* 0x000000000000794d */ /* 0x000fea0003800000 */
.L_x_18:
        /* <DEDUP_REMOVED lines=10> */
.L_x_58:


//--------------------- .text._Z11uniqueNum21Pii  --------------------------
	.section	.text._Z11uniqueNum21Pii,"ax",@progbits
	.align	128
        .global         _Z11uniqueNum21Pii
        .type           _Z11uniqueNum21Pii,@function
        .size           _Z11uniqueNum21Pii,(.L_x_59 - _Z11uniqueNum21Pii)
        .other          _Z11uniqueNum21Pii,@"STO_CUDA_ENTRY STV_DEFAULT"
_Z11uniqueNum21Pii:
.text._Z11uniqueNum21Pii:
        /* <DEDUP_REMOVED lines=10> */
[----:B------:R-:W-:Y:S02]  /*00a0*/  HFMA2 R7, -RZ, RZ, 0, 6.377696990966796875e-06 ;  /* 0x0000006bff077431 */ /* 0x000fe400000001ff */
[----:B0-----:R-:W-:-:S05]  /*00b0*/  IMAD.WIDE R2, R5, 0x4, R2 ;  /* 0x0000000405027825 */ /* 0x001fca00078e0202 */
[----:B-1----:R-:W-:Y:S01]  /*00c0*/  STG.E desc[UR4][R2.64], R7 ;  /* 0x0000000702007986 */ /* 0x002fe2000c101904 */
[----:B------:R-:W-:Y:S05]  /*00d0*/  EXIT ;  /* 0x000000000000794d */ /* 0x000fea0003800000 */
.L_x_19:
        /* <DEDUP_REMOVED lines=10> */
.L_x_59:


//--------------------- .text._Z11uniqueNum20Pii  --------------------------
	.section	.text._Z11uniqueNum20Pii,"ax",@progbits
	.align	128
        .global         _Z11uniqueNum20Pii
        .type           _Z11uniqueNum20Pii,@function
        .size           _Z11uniqueNum20Pii,(.L_x_60 - _Z11uniqueNum20Pii)
        .other          _Z11uniqueNum20Pii,@"STO_CUDA_ENTRY STV_DEFAULT"
_Z11uniqueNum20Pii:
.text._Z11uniqueNum20Pii:
        /* <DEDUP_REMOVED lines=10> */
[----:B------:R-:W-:Y:S02]  /*00a0*/  HFMA2 R7, -RZ, RZ, 0, 6.139278411865234375e-06 ;  /* 0x00000067ff077431 */ /* 0x000fe400000001ff */
[----:B0-----:R-:W-:-:S05]  /*00b0*/  IMAD.WIDE R2, R5, 0x4, R2 ;  /* 0x0000000405027825 */ /* 0x001fca00078e0202 */
[----:B-1----:R-:W-:Y:S01]  /*00c0*/  STG.E desc[UR4][R2.64], R7 ;  /* 0x0000000702007986 */ /* 0x002fe2000c101904 */
[----:B------:R-:W-:Y:S05]  /*00d0*/  EXIT ;  /* 0x000000000000794d */ /* 0x000fea0003800000 */
.L_x_20:
        /* <DEDUP_REMOVED lines=10> */
.L_x_60:


//--------------------- .text._Z11uniqueNum19Pii  --------------------------
	.section	.text._Z11uniqueNum19Pii,"ax",@progbits
	.align	128
        .global         _Z11uniqueNum19Pii
        .type           _Z11uniqueNum19Pii,@function
        .size           _Z11uniqueNum19Pii,(.L_x_61 - _Z11uniqueNum19Pii)
        .other          _Z11uniqueNum19Pii,@"STO_CUDA_ENTRY STV_DEFAULT"
_Z11uniqueNum19Pii:
.text._Z11uniqueNum19Pii:
        /* <DEDUP_REMOVED lines=10> */
[----:B------:R-:W-:Y:S02]  /*00a0*/  HFMA2 R7, -RZ, RZ, 0, 6.020069122314453125e-06 ;  /* 0x00000065ff077431 */ /* 0x000fe400000001ff */
[----:B0-----:R-:W-:-:S05]  /*00b0*/  IMAD.WIDE R2, R5, 0x4, R2 ;  /* 0x0000000405027825 */ /* 0x001fca00078e0202 */
[----:B-1----:R-:W-:Y:S01]  /*00c0*/  STG.E desc[UR4][R2.64], R7 ;  /* 0x0000000702007986 */ /* 0x002fe2000c101904 */
[----:B------:R-:W-:Y:S05]  /*00d0*/  EXIT ;  /* 0x000000000000794d */ /* 0x000fea0003800000 */
.L_x_21:
        /* <DEDUP_REMOVED lines=10> */
.L_x_61:


//--------------------- .text._Z11uniqueNum18Pii  --------------------------
	.section	.text._Z11uniqueNum18Pii,"ax",@progbits
	.align	128
        .global         _Z11uniqueNum18Pii
        .type           _Z11uniqueNum18Pii,@function
        .size           _Z11uniqueNum18Pii,(.L_x_62 - _Z11uniqueNum18Pii)
        .other          _Z11uniqueNum18Pii,@"STO_CUDA_ENTRY STV_DEFAULT"
_Z11uniqueNum18Pii:
.text._Z11uniqueNum18Pii:
        /* <DEDUP_REMOVED lines=10> */
[----:B------:R-:W-:Y:S02]  /*00a0*/  HFMA2 R7, -RZ, RZ, 0, 5.781650543212890625e-06 ;  /* 0x00000061ff077431 */ /* 0x000fe400000001ff */
[----:B0-----:R-:W-:-:S05]  /*00b0*/  IMAD.WIDE R2, R5, 0x4, R2 ;  /* 0x0000000405027825 */ /* 0x001fca00078e0202 */
[----:B-1----:R-:W-:Y:S01]  /*00c0*/  STG.E desc[UR4][R2.64], R7 ;  /* 0x0000000702007986 */ /* 0x002fe2000c101904 */
[----:B------:R-:W-:Y:S05]  /*00d0*/  EXIT ;  /* 0x000000000000794d */ /* 0x000fea0003800000 */
.L_x_22:
        /* <DEDUP_REMOVED lines=10> */
.L_x_62:


//--------------------- .text._Z11uniqueNum17Pii  --------------------------
	.section	.text._Z11uniqueNum17Pii,"ax",@progbits
	.align	128
        .global         _Z11uniqueNum17Pii
        .type           _Z11uniqueNum17Pii,@function
        .size           _Z11uniqueNum17Pii,(.L_x_63 - _Z11uniqueNum17Pii)
        .other          _Z11uniqueNum17Pii,@"STO_CUDA_ENTRY STV_DEFAULT"
_Z11uniqueNum17Pii:
.text._Z11uniqueNum17Pii:
        /* <DEDUP_REMOVED lines=10> */
[----:B------:R-:W-:Y:S02]  /*00a0*/  HFMA2 R7, -RZ, RZ, 0, 5.304813385009765625e-06 ;  /* 0x00000059ff077431 */ /* 0x000fe400000001ff */
[----:B0-----:R-:W-:-:S05]  /*00b0*/  IMAD.WIDE R2, R5, 0x4, R2 ;  /* 0x0000000405027825 */ /* 0x001fca00078e0202 */
[----:B-1----:R-:W-:Y:S01]  /*00c0*/  STG.E desc[UR4][R2.64], R7 ;  /* 0x0000000702007986 */ /* 0x002fe2000c101904 */
[----:B------:R-:W-:Y:S05]  /*00d0*/  EXIT ;  /* 0x000000000000794d */ /* 0x000fea0003800000 */
.L_x_23:
        /* <DEDUP_REMOVED lines=10> */
.L_x_63:


//--------------------- .text._Z11uniqueNum16Pii  --------------------------
	.section	.text._Z11uniqueNum16Pii,"ax",@progbits
	.align	128
        .global         _Z11uniqueNum16Pii
        .type           _Z11uniqueNum16Pii,@function
        .size           _Z11uniqueNum16Pii,(.L_x_64 - _Z11uniqueNum16Pii)
        .other          _Z11uniqueNum16Pii,@"STO_CUDA_ENTRY STV_DEFAULT"
_Z11uniqueNum16Pii:
.text._Z11uniqueNum16Pii:
        /* <DEDUP_REMOVED lines=10> */
[----:B------:R-:W-:Y:S02]  /*00a0*/  HFMA2 R7, -RZ, RZ, 0, 4.947185516357421875e-06 ;  /* 0x00000053ff077431 */ /* 0x000fe400000001ff */
[----:B0-----:R-:W-:-:S05]  /*00b0*/  IMAD.WIDE R2, R5, 0x4, R2 ;  /* 0x0000000405027825 */ /* 0x001fca00078e0202 */
[----:B-1----:R-:W-:Y:S01]  /*00c0*/  STG.E desc[UR4][R2.64], R7 ;  /* 0x0000000702007986 */ /* 0x002fe2000c101904 */
[----:B------:R-:W-:Y:S05]  /*00d0*/  EXIT ;  /* 0x000000000000794d */ /* 0x000fea0003800000 */
.L_x_24:
        /* <DEDUP_REMOVED lines=10> */
.L_x_64:


//--------------------- .text._Z11uniqueNum15Pii  --------------------------
	.section	.text._Z11uniqueNum15Pii,"ax",@progbits
	.align	128
        .global         _Z11uniqueNum15Pii
        .type           _Z11uniqueNum15Pii,@function
        .size           _Z11uniqueNum15Pii,(.L_x_65 - _Z11uniqueNum15Pii)
        .other          _Z11uniqueNum15Pii,@"STO_CUDA_ENTRY STV_DEFAULT"
_Z11uniqueNum15Pii:
.text._Z11uniqueNum15Pii:
        /* <DEDUP_REMOVED lines=10> */
[----:B------:R-:W-:Y:S02]  /*00a0*/  HFMA2 R7, -RZ, RZ, 0, 4.708766937255859375e-06 ;  /* 0x0000004fff077431 */ /* 0x000fe400000001ff */
[----:B0-----:R-:W-:-:S05]  /*00b0*/  IMAD.WIDE R2, R5, 0x4, R2 ;  /* 0x0000000405027825 */ /* 0x001fca00078e0202 */
[----:B-1----:R-:W-:Y:S01]  /*00c0*/  STG.E desc[UR4][R2.64], R7 ;  /* 0x0000000702007986 */ /* 0x002fe2000c101904 */
[----:B------:R-:W-:Y:S05]  /*00d0*/  EXIT ;  /* 0x000000000000794d */ /* 0x000fea0003800000 */
.L_x_25:
        /* <DEDUP_REMOVED lines=10> */
.L_x_65:


//--------------------- .text._Z11uniqueNum14Pii  --------------------------
	.section	.text._Z11uniqueNum14Pii,"ax",@progbits
	.align	128
        .global         _Z11uniqueNum14Pii
        .type           _Z11uniqueNum14Pii,@function
        .size           _Z11uniqueNum14Pii,(.L_x_66 - _Z11uniqueNum14Pii)
        .other          _Z11uniqueNum14Pii,@"STO_CUDA_ENTRY STV_DEFAULT"
_Z11uniqueNum14Pii:
.text._Z11uniqueNum14Pii:
        /* <DEDUP_REMOVED lines=10> */
[----:B------:R-:W-:Y:S02]  /*00a0*/  HFMA2 R7, -RZ, RZ, 0, 4.351139068603515625e-06 ;  /* 0x00000049ff077431 */ /* 0x000fe400000001ff */
[----:B0-----:R-:W-:-:S05]  /*00b0*/  IMAD.WIDE R2, R5, 0x4, R2 ;  /* 0x0000000405027825 */ /* 0x001fca00078e0202 */
[----:B-1----:R-:W-:Y:S01]  /*00c0*/  STG.E desc[UR4][R2.64], R7 ;  /* 0x0000000702007986 */ /* 0x002fe2000c101904 */
[----:B------:R-:W-:Y:S05]  /*00d0*/  EXIT ;  /* 0x000000000000794d */ /* 0x000fea0003800000 */
.L_x_26:
        /* <DEDUP_REMOVED lines=10> */
.L_x_66:


//--------------------- .text._Z11uniqueNum13Pii  --------------------------
	.section	.text._Z11uniqueNum13Pii,"ax",@progbits
	.align	128
        .global         _Z11uniqueNum13Pii
        .type           _Z11uniqueNum13Pii,@function
        .size           _Z11uniqueNum13Pii,(.L_x_67 - _Z11uniqueNum13Pii)
        .other          _Z11uniqueNum13Pii,@"STO_CUDA_ENTRY STV_DEFAULT"
_Z11uniqueNum13Pii:
.text._Z11uniqueNum13Pii:
        /* <DEDUP_REMOVED lines=10> */
[----:B------:R-:W-:Y:S02]  /*00a0*/  HFMA2 R7, -RZ, RZ, 0, 4.231929779052734375e-06 ;  /* 0x00000047ff077431 */ /* 0x000fe400000001ff */
[----:B0-----:R-:W-:-:S05]  /*00b0*/  IMAD.WIDE R2, R5, 0x4, R2 ;  /* 0x0000000405027825 */ /* 0x001fca00078e0202 */
[----:B-1----:R-:W-:Y:S01]  /*00c0*/  STG.E desc[UR4][R2.64], R7 ;  /* 0x0000000702007986 */ /* 0x002fe2000c101904 */
[----:B------:R-:W-:Y:S05]  /*00d0*/  EXIT ;  /* 0x000000000000794d */ /* 0x000fea0003800000 */
.L_x_27:
        /* <DEDUP_REMOVED lines=10> */
.L_x_67:


//--------------------- .text._Z11uniqueNum12Pii  --------------------------
	.section	.text._Z11uniqueNum12Pii,"ax",@progbits
	.align	128
        .global         _Z11uniqueNum12Pii
        .type           _Z11uniqueNum12Pii,@function
        .size           _Z11uniqueNum12Pii,(.L_x_68 - _Z11uniqueNum12Pii)
        .other          _Z11uniqueNum12Pii,@"STO_CUDA_ENTRY STV_DEFAULT"
_Z11uniqueNum12Pii:
.text._Z11uniqueNum12Pii:
        /* <DEDUP_REMOVED lines=10> */
[----:B------:R-:W-:Y:S02]  /*00a0*/  HFMA2 R7, -RZ, RZ, 0, 3.993511199951171875e-06 ;  /* 0x00000043ff077431 */ /* 0x000fe400000001ff */
[----:B0-----:R-:W-:-:S05]  /*00b0*/  IMAD.WIDE R2, R5, 0x4, R2 ;  /* 0x0000000405027825 */ /* 0x001fca00078e0202 */
[----:B-1----:R-:W-:Y:S01]  /*00c0*/  STG.E desc[UR4][R2.64], R7 ;  /* 0x0000000702007986 */ /* 0x002fe2000c101904 */
[----:B------:R-:W-:Y:S05]  /*00d0*/  EXIT ;  /* 0x000000000000794d */ /* 0x000fea0003800000 */
.L_x_28:
        /* <DEDUP_REMOVED lines=10> */
.L_x_68:


//--------------------- .text._Z11uniqueNum11Pii  --------------------------
	.section	.text._Z11uniqueNum11Pii,"ax",@progbits
	.align	128
        .global         _Z11uniqueNum11Pii
        .type           _Z11uniqueNum11Pii,@function
        .size           _Z11uniqueNum11Pii,(.L_x_69 - _Z11uniqueNum11Pii)
        .other          _Z11uniqueNum11Pii,@"STO_CUDA_ENTRY STV_DEFAULT"
_Z11uniqueNum11Pii:
.text._Z11uniqueNum11Pii:
        /* <DEDUP_REMOVED lines=10> */
[----:B------:R-:W-:Y:S02]  /*00a0*/  HFMA2 R7, -RZ, RZ, 0, 3.635883331298828125e-06 ;  /* 0x0000003dff077431 */ /* 0x000fe400000001ff */
[----:B0-----:R-:W-:-:S05]  /*00b0*/  IMAD.WIDE R2, R5, 0x4, R2 ;  /* 0x0000000405027825 */ /* 0x001fca00078e0202 */
[----:B-1----:R-:W-:Y:S01]  /*00c0*/  STG.E desc[UR4][R2.64], R7 ;  /* 0x0000000702007986 */ /* 0x002fe2000c101904 */
[----:B------:R-:W-:Y:S05]  /*00d0*/  EXIT ;  /* 0x000000000000794d */ /* 0x000fea0003800000 */
.L_x_29:
        /* <DEDUP_REMOVED lines=10> */
.L_x_69:


//--------------------- .text._Z11uniqueNum10Pii  --------------------------
	.section	.text._Z11uniqueNum10Pii,"ax",@progbits
	.align	128
        .global         _Z11uniqueNum10Pii
        .type           _Z11uniqueNum10Pii,@function
        .size           _Z11uniqueNum10Pii,(.L_x_70 - _Z11uniqueNum10Pii)
        .other          _Z11uniqueNum10Pii,@"STO_CUDA_ENTRY STV_DEFAULT"
_Z11uniqueNum10Pii:
.text._Z11uniqueNum10Pii:
        /* <DEDUP_REMOVED lines=10> */
[----:B------:R-:W-:Y:S02]  /*00a0*/  HFMA2 R7, -RZ, RZ, 0, 3.516674041748046875e-06 ;  /* 0x0000003bff077431 */ /* 0x000fe400000001ff */
[----:B0-----:R-:W-:-:S05]  /*00b0*/  IMAD.WIDE R2, R5, 0x4, R2 ;  /* 0x0000000405027825 */ /* 0x001fca00078e0202 */
[----:B-1----:R-:W-:Y:S01]  /*00c0*/  STG.E desc[UR4][R2.64], R7 ;  /* 0x0000000702007986 */ /* 0x002fe2000c101904 */
[----:B------:R-:W-:Y:S05]  /*00d0*/  EXIT ;  /* 0x000000000000794d */ /* 0x000fea0003800000 */
.L_x_30:
        /* <DEDUP_REMOVED lines=10> */
.L_x_70:


//--------------------- .text._Z10uniqueNum9Pii   --------------------------
	.section	.text._Z10uniqueNum9Pii,"ax",@progbits
	.align	128
        .global         _Z10uniqueNum9Pii
        .type           _Z10uniqueNum9Pii,@function
        .size           _Z10uniqueNum9Pii,(.L_x_71 - _Z10uniqueNum9Pii)
        .other          _Z10uniqueNum9Pii,@"STO_CUDA_ENTRY STV_DEFAULT"
_Z10uniqueNum9Pii:
.text._Z10uniqueNum9Pii:
        /* <DEDUP_REMOVED lines=10> */
[----:B------:R-:W-:Y:S02]  /*00a0*/  HFMA2 R7, -RZ, RZ, 0, 3.159046173095703125e-06 ;  /* 0x00000035ff077431 */ /* 0x000fe400000001ff */
[----:B0-----:R-:W-:-:S05]  /*00b0*/  IMAD.WIDE R2, R5, 0x4, R2 ;  /* 0x0000000405027825 */ /* 0x001fca00078e0202 */
[----:B-1----:R-:W-:Y:S01]  /*00c0*/  STG.E desc[UR4][R2.64], R7 ;  /* 0x0000000702007986 */ /* 0x002fe2000c101904 */
[----:B------:R-:W-:Y:S05]  /*00d0*/  EXIT ;  /* 0x000000000000794d */ /* 0x000fea0003800000 */
.L_x_31:
        /* <DEDUP_REMOVED lines=10> */
.L_x_71:


//--------------------- .text._Z10uniqueNum8Pii   --------------------------
	.section	.text._Z10uniqueNum8Pii,"ax",@progbits
	.align	128
        .global         _Z10uniqueNum8Pii
        .type           _Z10uniqueNum8Pii,@function
        .size           _Z10uniqueNum8Pii,(.L_x_72 - _Z10uniqueNum8Pii)
        .other          _Z10uniqueNum8Pii,@"STO_CUDA_ENTRY STV_DEFAULT"
_Z10uniqueNum8Pii:
.text._Z10uniqueNum8Pii:
        /* <DEDUP_REMOVED lines=10> */
[----:B------:R-:W-:Y:S02]  /*00a0*/  HFMA2 R7, -RZ, RZ, 0, 2.801418304443359375e-06 ;  /* 0x0000002fff077431 */ /* 0x000fe400000001ff */
[----:B0-----:R-:W-:-:S05]  /*00b0*/  IMAD.WIDE R2, R5, 0x4, R2 ;  /* 0x0000000405027825 */ /* 0x001fca00078e0202 */
[----:B-1----:R-:W-:Y:S01]  /*00c0*/  STG.E desc[UR4][R2.64], R7 ;  /* 0x0000000702007986 */ /* 0x002fe2000c101904 */
[----:B------:R-:W-:Y:S05]  /*00d0*/  EXIT ;  /* 0x000000000000794d */ /* 0x000fea0003800000 */
.L_x_32:
        /* <DEDUP_REMOVED lines=10> */
.L_x_72:


//--------------------- .text._Z10uniqueNum7Pii   --------------------------
	.section	.text._Z10uniqueNum7Pii,"ax",@progbits
	.align	128
        .global         _Z10uniqueNum7Pii
        .type           _Z10uniqueNum7Pii,@function
        .size           _Z10uniqueNum7Pii,(.L_x_73 - _Z10uniqueNum7Pii)
        .other          _Z10uniqueNum7Pii,@"STO_CUDA_ENTRY STV_DEFAULT"
_Z10uniqueNum7Pii:
.text._Z10uniqueNum7Pii:
        /* <DEDUP_REMOVED lines=10> */
[----:B------:R-:W-:Y:S02]  /*00a0*/  HFMA2 R7, -RZ, RZ, 0, 2.562999725341796875e-06 ;  /* 0x0000002bff077431 */ /* 0x000fe400000001ff */
[----:B0-----:R-:W-:-:S05]  /*00b0*/  IMAD.WIDE R2, R5, 0x4, R2 ;  /* 0x0000000405027825 */ /* 0x001fca00078e0202 */
[----:B-1----:R-:W-:Y:S01]  /*00c0*/  STG.E desc[UR4][R2.64], R7 ;  /* 0x0000000702007986 */ /* 0x002fe2000c101904 */
[----:B------:R-:W-:Y:S05]  /*00d0*/  EXIT ;  /* 0x000000000000794d */ /* 0x000fea0003800000 */
.L_x_33:
        /* <DEDUP_REMOVED lines=10> */
.L_x_73:


//--------------------- .text._Z10uniqueNum6Pii   --------------------------
	.section	.text._Z10uniqueNum6Pii,"ax",@progbits
	.align	128
        .global         _Z10uniqueNum6Pii
        .type           _Z10uniqueNum6Pii,@function
        .size           _Z10uniqueNum6Pii,(.L_x_74 - _Z10uniqueNum6Pii)
        .other          _Z10uniqueNum6Pii,@"STO_CUDA_ENTRY STV_DEFAULT"
_Z10uniqueNum6Pii:
.text._Z10uniqueNum6Pii:
        /* <DEDUP_REMOVED lines=10> */
[----:B------:R-:W-:Y:S02]  /*00a0*/  HFMA2 R7, -RZ, RZ, 0, 2.443790435791015625e-06 ;  /* 0x00000029ff077431 */ /* 0x000fe400000001ff */
[----:B0-----:R-:W-:-:S05]  /*00b0*/  IMAD.WIDE R2, R5, 0x4, R2 ;  /* 0x0000000405027825 */ /* 0x001fca00078e0202 */
[----:B-1----:R-:W-:Y:S01]  /*00c0*/  STG.E desc[UR4][R2.64], R7 ;  /* 0x0000000702007986 */ /* 0x002fe2000c101904 */
[----:B------:R-:W-:Y:S05]  /*00d0*/  EXIT ;  /* 0x000000000000794d */ /* 0x000fea0003800000 */
.L_x_34:
        /* <DEDUP_REMOVED lines=10> */
.L_x_74:


//--------------------- .text._Z10uniqueNum5Pii   --------------------------
	.section	.text._Z10uniqueNum5Pii,"ax",@progbits
	.align	128
        .global         _Z10uniqueNum5Pii
        .type           _Z10uniqueNum5Pii,@function
        .size           _Z10uniqueNum5Pii,(.L_x_75 - _Z10uniqueNum5Pii)
        .other          _Z10uniqueNum5Pii,@"STO_CUDA_ENTRY STV_DEFAULT"
_Z10uniqueNum5Pii:
.text._Z10uniqueNum5Pii:
        /* <DEDUP_REMOVED lines=10> */
[----:B------:R-:W-:Y:S02]  /*00a0*/  HFMA2 R7, -RZ, RZ, 0, 2.205371856689453125e-06 ;  /* 0x00000025ff077431 */ /* 0x000fe400000001ff */
[----:B0-----:R-:W-:-:S05]  /*00b0*/  IMAD.WIDE R2, R5, 0x4, R2 ;  /* 0x0000000405027825 */ /* 0x001fca00078e0202 */
[----:B-1----:R-:W-:Y:S01]  /*00c0*/  STG.E desc[UR4][R2.64], R7 ;  /* 0x0000000702007986 */ /* 0x002fe2000c101904 */
[----:B------:R-:W-:Y:S05]  /*00d0*/  EXIT ;  /* 0x000000000000794d */ /* 0x000fea0003800000 */
.L_x_35:
        /* <DEDUP_REMOVED lines=10> */
.L_x_75:


//--------------------- .text._Z10uniqueNum4Pii   --------------------------
	.section	.text._Z10uniqueNum4Pii,"ax",@progbits
	.align	128
        .global         _Z10uniqueNum4Pii
        .type           _Z10uniqueNum4Pii,@function
        .size           _Z10uniqueNum4Pii,(.L_x_76 - _Z10uniqueNum4Pii)
        .other          _Z10uniqueNum4Pii,@"STO_CUDA_ENTRY STV_DEFAULT"
_Z10uniqueNum4Pii:
.text._Z10uniqueNum4Pii:
        /* <DEDUP_REMOVED lines=10> */
[----:B------:R-:W-:Y:S02]  /*00a0*/  HFMA2 R7, -RZ, RZ, 0, 1.847743988037109375e-06 ;  /* 0x0000001fff077431 */ /* 0x000fe400000001ff */
[----:B0-----:R-:W-:-:S05]  /*00b0*/  IMAD.WIDE R2, R5, 0x4, R2 ;  /* 0x0000000405027825 */ /* 0x001fca00078e0202 */
[----:B-1----:R-:W-:Y:S01]  /*00c0*/  STG.E desc[UR4][R2.64], R7 ;  /* 0x0000000702007986 */ /* 0x002fe2000c101904 */
[----:B------:R-:W-:Y:S05]  /*00d0*/  EXIT ;  /* 0x000000000000794d */ /* 0x000fea0003800000 */
.L_x_36:
        /* <DEDUP_REMOVED lines=10> */
.L_x_76:


//--------------------- .text._Z10uniqueNum3Pii   --------------------------
	.section	.text._Z10uniqueNum3Pii,"ax",@progbits
	.align	128
        .global         _Z10uniqueNum3Pii
        .type           _Z10uniqueNum3Pii,@function
        .size           _Z10uniqueNum3Pii,(.L_x_77 - _Z10uniqueNum3Pii)
        .other          _Z10uniqueNum3Pii,@"STO_CUDA_ENTRY STV_DEFAULT"
_Z10uniqueNum3Pii:
.text._Z10uniqueNum3Pii:
        /* <DEDUP_REMOVED lines=10> */
[----:B------:R-:W-:Y:S02]  /*00a0*/  HFMA2 R7, -RZ, RZ, 0, 1.728534698486328125e-06 ;  /* 0x0000001dff077431 */ /* 0x000fe400000001ff */
[----:B0-----:R-:W-:-:S05]  /*00b0*/  IMAD.WIDE R2, R5, 0x4, R2 ;  /* 0x0000000405027825 */ /* 0x001fca00078e0202 */
[----:B-1----:R-:W-:Y:S01]  /*00c0*/  STG.E desc[UR4][R2.64], R7 ;  /* 0x0000000702007986 */ /* 0x002fe2000c101904 */
[----:B------:R-:W-:Y:S05]  /*00d0*/  EXIT ;  /* 0x000000000000794d */ /* 0x000fea0003800000 */
.L_x_37:
        /* <DEDUP_REMOVED lines=10> */
.L_x_77:


//--------------------- .text._Z10uniqueNum2Pii   --------------------------
	.section	.text._Z10uniqueNum2Pii,"ax",@progbits
	.align	128
        .global         _Z10uniqueNum2Pii
        .type           _Z10uniqueNum2Pii,@function
        .size           _Z10uniqueNum2Pii,(.L_x_78 - _Z10uniqueNum2Pii)
        .other          _Z10uniqueNum2Pii,@"STO_CUDA_ENTRY STV_DEFAULT"
_Z10uniqueNum2Pii:
.text._Z10uniqueNum2Pii:
        /* <DEDUP_REMOVED lines=10> */
[----:B------:R-:W-:Y:S02]  /*00a0*/  HFMA2 R7, -RZ, RZ, 0, 1.013278961181640625e-06 ;  /* 0x00000011ff077431 */ /* 0x000fe400000001ff */
[----:B0-----:R-:W-:-:S05]  /*00b0*/  IMAD.WIDE R2, R5, 0x4, R2 ;  /* 0x0000000405027825 */ /* 0x001fca00078e0202 */
[----:B-1----:R-:W-:Y:S01]  /*00c0*/  STG.E desc[UR4][R2.64], R7 ;  /* 0x0000000702007986 */ /* 0x002fe2000c101904 */
[----:B------:R-:W-:Y:S05]  /*00d0*/  EXIT ;  /* 0x000000000000794d */ /* 0x000fea0003800000 */
.L_x_38:
        /* <DEDUP_REMOVED lines=10> */
.L_x_78:


//--------------------- .text._Z10uniqueNum1Pii   --------------------------
	.section	.text._Z10uniqueNum1Pii,"ax",@progbits
	.align	128
        .global         _Z10uniqueNum1Pii
        .type           _Z10uniqueNum1Pii,@function
        .size           _Z10uniqueNum1Pii,(.L_x_79 - _Z10uniqueNum1Pii)
        .other          _Z10uniqueNum1Pii,@"STO_CUDA_ENTRY STV_DEFAULT"
_Z10uniqueNum1Pii:
.text._Z10uniqueNum1Pii:
        /* <DEDUP_REMOVED lines=10> */
[----:B------:R-:W-:Y:S02]  /*00a0*/  HFMA2 R7, -RZ, RZ, 0, 1.370906829833984375e-06 ;  /* 0x00000017ff077431 */ /* 0x000fe400000001ff */
[----:B0-----:R-:W-:-:S05]  /*00b0*/  IMAD.WIDE R2, R5, 0x4, R2 ;  /* 0x0000000405027825 */ /* 0x001fca00078e0202 */
[----:B-1----:R-:W-:Y:S01]  /*00c0*/  STG.E desc[UR4][R2.64], R7 ;  /* 0x0000000702007986 */ /* 0x002fe2000c101904 */
[----:B------:R-:W-:Y:S05]  /*00d0*/  EXIT ;  /* 0x000000000000794d */ /* 0x000fea0003800000 */
.L_x_39:
        /* <DEDUP_REMOVED lines=10> */
.L_x_79:


//--------------------- .nv.shared.reserved.0     --------------------------
	.section	.nv.shared.reserved.0,"aw",@nobits
	.weak		__nv_reservedSMEM_offset_0_alias
	.size		__nv_reservedSMEM_offset_0_alias, 0, 64
	.other		__nv_reservedSMEM_offset_0_alias,@"STO_CUDA_RESERVED_SHARED STV_DEFAULT"
__nv_reservedSMEM_offset_0_alias:
	.zero		0
	.zero		64


//--------------------- .nv.constant0._Z11uniqueNum40Pii --------------------------
	.section	.nv.constant0._Z11uniqueNum40Pii,"a",@progbits
	.sectionflags	@""
	.align	4
.nv.constant0._Z11uniqueNum40Pii:
	.zero		908


//--------------------- .nv.constant0._Z11uniqueNum39Pii --------------------------
	.section	.nv.constant0._Z11uniqueNum39Pii,"a",@progbits
	.sectionflags	@""
	.align	4
.nv.constant0._Z11uniqueNum39Pii:
	.zero		908


//--------------------- .nv.constant0._Z11uniqueNum38Pii --------------------------
	.section	.nv.constant0._Z11uniqueNum38Pii,"a",@progbits
	.sectionflags	@""
	.align	4
.nv.constant0._Z11uniqueNum38Pii:
	.zero		908


//--------------------- .nv.constant0._Z11uniqueNum37Pii --------------------------
	.section	.nv.constant0._Z11uniqueNum37Pii,"a",@progbits
	.sectionflags	@""
	.align	4
.nv.constant0._Z11uniqueNum37Pii:
	.zero		908


//--------------------- .nv.constant0._Z11uniqueNum36Pii --------------------------
	.section	.nv.constant0._Z11uniqueNum36Pii,"a",@progbits
	.sectionflags	@""
	.align	4
.nv.constant0._Z11uniqueNum36Pii:
	.zero		908


//--------------------- .nv.constant0._Z11uniqueNum35Pii --------------------------
	.section	.nv.constant0._Z11uniqueNum35Pii,"a",@progbits
	.sectionflags	@""
	.align	4
.nv.constant0._Z11uniqueNum35Pii:
	.zero		908


//--------------------- .nv.constant0._Z11uniqueNum34Pii --------------------------
	.section	.nv.constant0._Z11uniqueNum34Pii,"a",@progbits
	.sectionflags	@""
	.align	4
.nv.constant0._Z11uniqueNum34Pii:
	.zero		908


//--------------------- .nv.constant0._Z11uniqueNum33Pii --------------------------
	.section	.nv.constant0._Z11uniqueNum33Pii,"a",@progbits
	.sectionflags	@""
	.align	4
.nv.constant0._Z11uniqueNum33Pii:
	.zero		908


//--------------------- .nv.constant0._Z11uniqueNum32Pii --------------------------
	.section	.nv.constant0._Z11uniqueNum32Pii,"a",@progbits
	.sectionflags	@""
	.align	4
.nv.constant0._Z11uniqueNum32Pii:
	.zero		908


//--------------------- .nv.constant0._Z11uniqueNum31Pii --------------------------
	.section	.nv.constant0._Z11uniqueNum31Pii,"a",@progbits
	.sectionflags	@""
	.align	4
.nv.constant0._Z11uniqueNum31Pii:
	.zero		908


//--------------------- .nv.constant0._Z11uniqueNum30Pii --------------------------
	.section	.nv.constant0._Z11uniqueNum30Pii,"a",@progbits
	.sectionflags	@""
	.align	4
.nv.constant0._Z11uniqueNum30Pii:
	.zero		908


//--------------------- .nv.constant0._Z11uniqueNum29Pii --------------------------
	.section	.nv.constant0._Z11uniqueNum29Pii,"a",@progbits
	.sectionflags	@""
	.align	4
.nv.constant0._Z11uniqueNum29Pii:
	.zero		908


//--------------------- .nv.constant0._Z11uniqueNum28Pii --------------------------
	.section	.nv.constant0._Z11uniqueNum28Pii,"a",@progbits
	.sectionflags	@""
	.align	4
.nv.constant0._Z11uniqueNum28Pii:
	.zero		908


//--------------------- .nv.constant0._Z11uniqueNum27Pii --------------------------
	.section	.nv.constant0._Z11uniqueNum27Pii,"a",@progbits
	.sectionflags	@""
	.align	4
.nv.constant0._Z11uniqueNum27Pii:
	.zero		908


//--------------------- .nv.constant0._Z11uniqueNum26Pii --------------------------
	.section	.nv.constant0._Z11uniqueNum26Pii,"a",@progbits
	.sectionflags	@""
	.align	4
.nv.constant0._Z11uniqueNum26Pii:
	.zero		908


//--------------------- .nv.constant0._Z11uniqueNum25Pii --------------------------
	.section	.nv.constant0._Z11uniqueNum25Pii,"a",@progbits
	.sectionflags	@""
	.align	4
.nv.constant0._Z11uniqueNum25Pii:
	.zero		908


//--------------------- .nv.constant0._Z11uniqueNum24Pii --------------------------
	.section	.nv.constant0._Z11uniqueNum24Pii,"a",@progbits
	.sectionflags	@""
	.align	4
.nv.constant0._Z11uniqueNum24Pii:
	.zero		908


//--------------------- .nv.constant0._Z11uniqueNum23Pii --------------------------
	.section	.nv.constant0._Z11uniqueNum23Pii,"a",@progbits
	.sectionflags	@""
	.align	4
.nv.constant0._Z11uniqueNum23Pii:
	.zero		908


//--------------------- .nv.constant0._Z11uniqueNum22Pii --------------------------
	.section	.nv.constant0._Z11uniqueNum22Pii,"a",@progbits
	.sectionflags	@""
	.align	4
.nv.constant0._Z11uniqueNum22Pii:
	.zero		908


//--------------------- .nv.constant0._Z11uniqueNum21Pii --------------------------
	.section	.nv.constant0._Z11uniqueNum21Pii,"a",@progbits
	.sectionflags	@""
	.align	4
.nv.constant0._Z11uniqueNum21Pii:
	.zero		908


//--------------------- .nv.constant0._Z11uniqueNum20Pii --------------------------
	.section	.nv.constant0._Z11uniqueNum20Pii,"a",@progbits
	.sectionflags	@""
	.align	4
.nv.constant0._Z11uniqueNum20Pii:
	.zero		908


//--------------------- .nv.constant0._Z11uniqueNum19Pii --------------------------
	.section	.nv.constant0._Z11uniqueNum19Pii,"a",@progbits
	.sectionflags	@""
	.align	4
.nv.constant0._Z11uniqueNum19Pii:
	.zero		908


//--------------------- .nv.constant0._Z11uniqueNum18Pii --------------------------
	.section	.nv.constant0._Z11uniqueNum18Pii,"a",@progbits
	.sectionflags	@""
	.align	4
.nv.constant0._Z11uniqueNum18Pii:
	.zero		908


//--------------------- .nv.constant0._Z11uniqueNum17Pii --------------------------
	.section	.nv.constant0._Z11uniqueNum17Pii,"a",@progbits
	.sectionflags	@""
	.align	4
.nv.constant0._Z11uniqueNum17Pii:
	.zero		908


//--------------------- .nv.constant0._Z11uniqueNum16Pii --------------------------
	.section	.nv.constant0._Z11uniqueNum16Pii,"a",@progbits
	.sectionflags	@""
	.align	4
.nv.constant0._Z11uniqueNum16Pii:
	.zero		908


//--------------------- .nv.constant0._Z11uniqueNum15Pii --------------------------
	.section	.nv.constant0._Z11uniqueNum15Pii,"a",@progbits
	.sectionflags	@""
	.align	4
.nv.constant0._Z11uniqueNum15Pii:
	.zero		908


//--------------------- .nv.constant0._Z11uniqueNum14Pii --------------------------
	.section	.nv.constant0._Z11uniqueNum14Pii,"a",@progbits
	.sectionflags	@""
	.align	4
.nv.constant0._Z11uniqueNum14Pii:
	.zero		908


//--------------------- .nv.constant0._Z11uniqueNum13Pii --------------------------
	.section	.nv.constant0._Z11uniqueNum13Pii,"a",@progbits
	.sectionflags	@""
	.align	4
.nv.constant0._Z11uniqueNum13Pii:
	.zero		908


//--------------------- .nv.constant0._Z11uniqueNum12Pii --------------------------
	.section	.nv.constant0._Z11uniqueNum12Pii,"a",@progbits
	.sectionflags	@""
	.align	4
.nv.constant0._Z11uniqueNum12Pii:
	.zero		908


//--------------------- .nv.constant0._Z11uniqueNum11Pii --------------------------
	.section	.nv.constant0._Z11uniqueNum11Pii,"a",@progbits
	.sectionflags	@""
	.align	4
.nv.constant0._Z11uniqueNum11Pii:
	.zero		908


//--------------------- .nv.constant0._Z11uniqueNum10Pii --------------------------
	.section	.nv.constant0._Z11uniqueNum10Pii,"a",@progbits
	.sectionflags	@""
	.align	4
.nv.constant0._Z11uniqueNum10Pii:
	.zero		908


//--------------------- .nv.constant0._Z10uniqueNum9Pii --------------------------
	.section	.nv.constant0._Z10uniqueNum9Pii,"a",@progbits
	.sectionflags	@""
	.align	4
.nv.constant0._Z10uniqueNum9Pii:
	.zero		908


//--------------------- .nv.constant0._Z10uniqueNum8Pii --------------------------
	.section	.nv.constant0._Z10uniqueNum8Pii,"a",@progbits
	.sectionflags	@""
	.align	4
.nv.constant0._Z10uniqueNum8Pii:
	.zero		908


//--------------------- .nv.constant0._Z10uniqueNum7Pii --------------------------
	.section	.nv.constant0._Z10uniqueNum7Pii,"a",@progbits
	.sectionflags	@""
	.align	4
.nv.constant0._Z10uniqueNum7Pii:
	.zero		908


//--------------------- .nv.constant0._Z10uniqueNum6Pii --------------------------
	.section	.nv.constant0._Z10uniqueNum6Pii,"a",@progbits
	.sectionflags	@""
	.align	4
.nv.constant0._Z10uniqueNum6Pii:
	.zero		908


//--------------------- .nv.constant0._Z10uniqueNum5Pii --------------------------
	.section	.nv.constant0._Z10uniqueNum5Pii,"a",@progbits
	.sectionflags	@""
	.align	4
.nv.constant0._Z10uniqueNum5Pii:
	.zero		908


//--------------------- .nv.constant0._Z10uniqueNum4Pii --------------------------
	.section	.nv.constant0._Z10uniqueNum4Pii,"a",@progbits
	.sectionflags	@""
	.align	4
.nv.constant0._Z10uniqueNum4Pii:
	.zero		908


//--------------------- .nv.constant0._Z10uniqueNum3Pii --------------------------
	.section	.nv.constant0._Z10uniqueNum3Pii,"a",@progbits
	.sectionflags	@""
	.align	4
.nv.constant0._Z10uniqueNum3Pii:
	.zero		908


//--------------------- .nv.constant0._Z10uniqueNum2Pii --------------------------
	.section	.nv.constant0._Z10uniqueNum2Pii,"a",@progbits
	.sectionflags	@""
	.align	4
.nv.constant0._Z10uniqueNum2Pii:
	.zero		908


//--------------------- .nv.constant0._Z10uniqueNum1Pii --------------------------
	.section	.nv.constant0._Z10uniqueNum1Pii,"a",@progbits
	.sectionflags	@""
	.align	4
.nv.constant0._Z10uniqueNum1Pii:
	.zero		908


//--------------------- SYMBOLS --------------------------

	.type		.nv.reservedSmem.offset0,@object
	.size		.nv.reservedSmem.offset0,0x4
